//
// Generated by NVIDIA NVVM Compiler
//
// Compiler Build ID: CL-36424714
// Cuda compilation tools, release 13.0, V13.0.88
// Based on NVVM 20.0.0
//

.version 9.0
.target sm_100
.address_size 64

	// .globl	_Z20initializePopulationP17curandStateMtgp32Pciii
.global .align 4 .b8 precalc_xorwow_matrix[102400];
.global .align 4 .b8 precalc_xorwow_offset_matrix[102400];
.global .align 4 .b8 mrg32k3aM1[2304];
.global .align 4 .b8 mrg32k3aM2[2304];
.global .align 4 .b8 mrg32k3aM1SubSeq[2016];
.global .align 4 .b8 mrg32k3aM2SubSeq[2016];
.global .align 4 .b8 mrg32k3aM1Seq[2304];
.global .align 4 .b8 mrg32k3aM2Seq[2304];
.const .align 8 .b8 __cr_lgamma_table[72];
.global .align 1 .b8 _ZN34_INTERNAL_3919aa53_4_k_cu_78befb854cuda3std3__45__cpo5beginE[1];
.global .align 1 .b8 _ZN34_INTERNAL_3919aa53_4_k_cu_78befb854cuda3std3__45__cpo3endE[1];
.global .align 1 .b8 _ZN34_INTERNAL_3919aa53_4_k_cu_78befb854cuda3std3__45__cpo6cbeginE[1];
.global .align 1 .b8 _ZN34_INTERNAL_3919aa53_4_k_cu_78befb854cuda3std3__45__cpo4cendE[1];
.global .align 1 .b8 _ZN34_INTERNAL_3919aa53_4_k_cu_78befb854cuda3std3__45__cpo6rbeginE[1];
.global .align 1 .b8 _ZN34_INTERNAL_3919aa53_4_k_cu_78befb854cuda3std3__45__cpo4rendE[1];
.global .align 1 .b8 _ZN34_INTERNAL_3919aa53_4_k_cu_78befb854cuda3std3__45__cpo7crbeginE[1];
.global .align 1 .b8 _ZN34_INTERNAL_3919aa53_4_k_cu_78befb854cuda3std3__45__cpo5crendE[1];
.global .align 1 .b8 _ZN34_INTERNAL_3919aa53_4_k_cu_78befb854cuda3std3__436_GLOBAL__N__3919aa53_4_k_cu_78befb856ignoreE[1];
.global .align 1 .b8 _ZN34_INTERNAL_3919aa53_4_k_cu_78befb854cuda3std3__419piecewise_constructE[1];
.global .align 1 .b8 _ZN34_INTERNAL_3919aa53_4_k_cu_78befb854cuda3std3__48in_placeE[1];
.global .align 1 .b8 _ZN34_INTERNAL_3919aa53_4_k_cu_78befb854cuda3std3__420unreachable_sentinelE[1];
.global .align 1 .b8 _ZN34_INTERNAL_3919aa53_4_k_cu_78befb854cuda3std3__47nulloptE[1];
.global .align 1 .b8 _ZN34_INTERNAL_3919aa53_4_k_cu_78befb854cuda3std3__48unexpectE[1];
.global .align 1 .b8 _ZN34_INTERNAL_3919aa53_4_k_cu_78befb854cuda3std6ranges3__45__cpo4swapE[1];
.global .align 1 .b8 _ZN34_INTERNAL_3919aa53_4_k_cu_78befb854cuda3std6ranges3__45__cpo9iter_moveE[1];
.global .align 1 .b8 _ZN34_INTERNAL_3919aa53_4_k_cu_78befb854cuda3std6ranges3__45__cpo5beginE[1];
.global .align 1 .b8 _ZN34_INTERNAL_3919aa53_4_k_cu_78befb854cuda3std6ranges3__45__cpo3endE[1];
.global .align 1 .b8 _ZN34_INTERNAL_3919aa53_4_k_cu_78befb854cuda3std6ranges3__45__cpo6cbeginE[1];
.global .align 1 .b8 _ZN34_INTERNAL_3919aa53_4_k_cu_78befb854cuda3std6ranges3__45__cpo4cendE[1];
.global .align 1 .b8 _ZN34_INTERNAL_3919aa53_4_k_cu_78befb854cuda3std6ranges3__45__cpo7advanceE[1];
.global .align 1 .b8 _ZN34_INTERNAL_3919aa53_4_k_cu_78befb854cuda3std6ranges3__45__cpo9iter_swapE[1];
.global .align 1 .b8 _ZN34_INTERNAL_3919aa53_4_k_cu_78befb854cuda3std6ranges3__45__cpo4nextE[1];
.global .align 1 .b8 _ZN34_INTERNAL_3919aa53_4_k_cu_78befb854cuda3std6ranges3__45__cpo4prevE[1];
.global .align 1 .b8 _ZN34_INTERNAL_3919aa53_4_k_cu_78befb854cuda3std6ranges3__45__cpo4dataE[1];
.global .align 1 .b8 _ZN34_INTERNAL_3919aa53_4_k_cu_78befb854cuda3std6ranges3__45__cpo5cdataE[1];
.global .align 1 .b8 _ZN34_INTERNAL_3919aa53_4_k_cu_78befb854cuda3std6ranges3__45__cpo4sizeE[1];
.global .align 1 .b8 _ZN34_INTERNAL_3919aa53_4_k_cu_78befb854cuda3std6ranges3__45__cpo5ssizeE[1];
.global .align 1 .b8 _ZN34_INTERNAL_3919aa53_4_k_cu_78befb854cuda3std6ranges3__45__cpo8distanceE[1];
.global .align 1 .b8 _ZN34_INTERNAL_3919aa53_4_k_cu_78befb856thrust24THRUST_300001_SM_1000_NS8cuda_cub3parE[1];
.global .align 1 .b8 _ZN34_INTERNAL_3919aa53_4_k_cu_78befb856thrust24THRUST_300001_SM_1000_NS8cuda_cub10par_nosyncE[1];
.global .align 1 .b8 _ZN34_INTERNAL_3919aa53_4_k_cu_78befb856thrust24THRUST_300001_SM_1000_NS6system6detail10sequential3seqE[1];
.global .align 1 .b8 _ZN34_INTERNAL_3919aa53_4_k_cu_78befb856thrust24THRUST_300001_SM_1000_NS6system3cpp3parE[1];
.global .align 1 .b8 _ZN34_INTERNAL_3919aa53_4_k_cu_78befb856thrust24THRUST_300001_SM_1000_NS12placeholders2_1E[1];
.global .align 1 .b8 _ZN34_INTERNAL_3919aa53_4_k_cu_78befb856thrust24THRUST_300001_SM_1000_NS12placeholders2_2E[1];
.global .align 1 .b8 _ZN34_INTERNAL_3919aa53_4_k_cu_78befb856thrust24THRUST_300001_SM_1000_NS12placeholders2_3E[1];
.global .align 1 .b8 _ZN34_INTERNAL_3919aa53_4_k_cu_78befb856thrust24THRUST_300001_SM_1000_NS12placeholders2_4E[1];
.global .align 1 .b8 _ZN34_INTERNAL_3919aa53_4_k_cu_78befb856thrust24THRUST_300001_SM_1000_NS12placeholders2_5E[1];
.global .align 1 .b8 _ZN34_INTERNAL_3919aa53_4_k_cu_78befb856thrust24THRUST_300001_SM_1000_NS12placeholders2_6E[1];
.global .align 1 .b8 _ZN34_INTERNAL_3919aa53_4_k_cu_78befb856thrust24THRUST_300001_SM_1000_NS12placeholders2_7E[1];
.global .align 1 .b8 _ZN34_INTERNAL_3919aa53_4_k_cu_78befb856thrust24THRUST_300001_SM_1000_NS12placeholders2_8E[1];
.global .align 1 .b8 _ZN34_INTERNAL_3919aa53_4_k_cu_78befb856thrust24THRUST_300001_SM_1000_NS12placeholders2_9E[1];
.global .align 1 .b8 _ZN34_INTERNAL_3919aa53_4_k_cu_78befb856thrust24THRUST_300001_SM_1000_NS12placeholders3_10E[1];
.global .align 1 .b8 _ZN34_INTERNAL_3919aa53_4_k_cu_78befb856thrust24THRUST_300001_SM_1000_NS3seqE[1];
.global .align 1 .b8 _ZN34_INTERNAL_3919aa53_4_k_cu_78befb856thrust24THRUST_300001_SM_1000_NS6deviceE[1];

.visible .entry _Z20initializePopulationP17curandStateMtgp32Pciii(
	.param .u64 .ptr .align 1 _Z20initializePopulationP17curandStateMtgp32Pciii_param_0,
	.param .u64 .ptr .align 1 _Z20initializePopulationP17curandStateMtgp32Pciii_param_1,
	.param .u32 _Z20initializePopulationP17curandStateMtgp32Pciii_param_2,
	.param .u32 _Z20initializePopulationP17curandStateMtgp32Pciii_param_3,
	.param .u32 _Z20initializePopulationP17curandStateMtgp32Pciii_param_4
)
{
	.reg .pred 	%p<9>;
	.reg .b32 	%r<140>;
	.reg .b64 	%rd<93>;

	ld.param.u64 	%rd5, [_Z20initializePopulationP17curandStateMtgp32Pciii_param_0];
	ld.param.u64 	%rd6, [_Z20initializePopulationP17curandStateMtgp32Pciii_param_1];
	ld.param.u32 	%r15, [_Z20initializePopulationP17curandStateMtgp32Pciii_param_2];
	ld.param.u32 	%r16, [_Z20initializePopulationP17curandStateMtgp32Pciii_param_3];
	cvta.to.global.u64 	%rd1, %rd6;
	setp.lt.s32 	%p1, %r15, 1;
	@%p1 bra 	$L__BB0_12;
	mov.u32 	%r18, %tid.x;
	mov.u32 	%r19, %ctaid.x;
	mov.u32 	%r20, %ntid.x;
	cvta.to.global.u64 	%rd7, %rd5;
	mad.lo.s32 	%r21, %r19, %r20, %r18;
	mul.lo.s32 	%r1, %r15, %r21;
	mul.wide.u32 	%rd8, %r19, 4112;
	add.s64 	%rd2, %rd7, %rd8;
	mov.u32 	%r22, %ntid.z;
	mov.u32 	%r23, %ntid.y;
	mul.lo.s32 	%r24, %r22, %r23;
	mul.lo.s32 	%r2, %r24, %r20;
	mov.u32 	%r25, %tid.z;
	mov.u32 	%r26, %tid.y;
	mad.lo.s32 	%r27, %r20, %r26, %r18;
	mad.lo.s32 	%r3, %r24, %r25, %r27;
	setp.eq.s32 	%p2, %r15, 1;
	mov.b32 	%r139, 0;
	@%p2 bra 	$L__BB0_8;
	and.b32  	%r139, %r15, 2147483646;
	neg.s32 	%r138, %r139;
	add.s64 	%rd3, %rd1, 1;
	mov.u32 	%r137, %r1;
$L__BB0_3:
	setp.ne.s32 	%p3, %r3, 0;
	ld.global.u64 	%rd9, [%rd2+4104];
	cvta.to.global.u64 	%rd10, %rd9;
	ld.global.v2.u32 	{%r28, %r29}, [%rd2+4096];
	mul.wide.s32 	%rd11, %r29, 4;
	add.s64 	%rd12, %rd10, %rd11;
	ld.global.u32 	%r30, [%rd12];
	add.s32 	%r31, %r28, %r3;
	shl.b32 	%r32, %r31, 2;
	cvt.u64.u32 	%rd13, %r32;
	and.b64  	%rd14, %rd13, 4092;
	add.s64 	%rd15, %rd2, %rd14;
	ld.global.u32 	%r33, [%rd15];
	add.s32 	%r34, %r32, 4;
	cvt.u64.u32 	%rd16, %r34;
	and.b64  	%rd17, %rd16, 4092;
	add.s64 	%rd18, %rd2, %rd17;
	ld.global.u32 	%r35, [%rd18];
	add.s32 	%r36, %r31, %r30;
	shl.b32 	%r37, %r36, 2;
	cvt.u64.u32 	%rd19, %r37;
	and.b64  	%rd20, %rd19, 4092;
	add.s64 	%rd21, %rd2, %rd20;
	ld.global.u32 	%r38, [%rd21];
	ld.global.u32 	%r39, [%rd10+40800];
	and.b32  	%r40, %r39, %r33;
	xor.b32  	%r41, %r40, %r35;
	ld.global.u32 	%r42, [%rd12+39200];
	shl.b32 	%r43, %r41, %r42;
	ld.global.u32 	%r44, [%rd12+40000];
	shr.u32 	%r45, %r38, %r44;
	xor.b32  	%r46, %r45, %r43;
	xor.b32  	%r47, %r46, %r41;
	mul.wide.s32 	%rd22, %r29, 60;
	add.s64 	%rd23, %rd12, %rd22;
	shl.b32 	%r48, %r47, 2;
	cvt.u64.u32 	%rd24, %r48;
	and.b64  	%rd25, %rd24, 60;
	add.s64 	%rd26, %rd23, %rd25;
	ld.global.u32 	%r49, [%rd26+800];
	xor.b32  	%r50, %r47, %r49;
	add.s32 	%r51, %r32, 1404;
	cvt.u64.u32 	%rd27, %r51;
	and.b64  	%rd28, %rd27, 4092;
	add.s64 	%rd29, %rd2, %rd28;
	st.global.u32 	[%rd29], %r50;
	add.s32 	%r52, %r37, -4;
	cvt.u64.u32 	%rd30, %r52;
	and.b64  	%rd31, %rd30, 4092;
	add.s64 	%rd32, %rd2, %rd31;
	ld.global.u32 	%r53, [%rd32];
	shr.u32 	%r54, %r53, 16;
	xor.b32  	%r55, %r54, %r53;
	shr.u32 	%r56, %r55, 8;
	xor.b32  	%r57, %r56, %r55;
	shl.b32 	%r58, %r57, 2;
	cvt.u64.u32 	%rd33, %r58;
	and.b64  	%rd34, %rd33, 60;
	add.s64 	%rd35, %rd23, %rd34;
	ld.global.u32 	%r59, [%rd35+13600];
	xor.b32  	%r8, %r59, %r50;
	bar.sync 	0;
	@%p3 bra 	$L__BB0_5;
	ld.global.u32 	%r60, [%rd2+4096];
	add.s32 	%r61, %r60, %r2;
	and.b32  	%r62, %r61, 1023;
	st.global.u32 	[%rd2+4096], %r62;
$L__BB0_5:
	cvt.s64.s32 	%rd36, %r137;
	add.s64 	%rd4, %rd3, %rd36;
	setp.ne.s32 	%p4, %r3, 0;
	bar.sync 	0;
	rem.u32 	%r63, %r8, %r16;
	st.global.u8 	[%rd4+-1], %r63;
	ld.global.u64 	%rd37, [%rd2+4104];
	cvta.to.global.u64 	%rd38, %rd37;
	ld.global.v2.u32 	{%r64, %r65}, [%rd2+4096];
	mul.wide.s32 	%rd39, %r65, 4;
	add.s64 	%rd40, %rd38, %rd39;
	ld.global.u32 	%r66, [%rd40];
	add.s32 	%r67, %r64, %r3;
	shl.b32 	%r68, %r67, 2;
	cvt.u64.u32 	%rd41, %r68;
	and.b64  	%rd42, %rd41, 4092;
	add.s64 	%rd43, %rd2, %rd42;
	ld.global.u32 	%r69, [%rd43];
	add.s32 	%r70, %r68, 4;
	cvt.u64.u32 	%rd44, %r70;
	and.b64  	%rd45, %rd44, 4092;
	add.s64 	%rd46, %rd2, %rd45;
	ld.global.u32 	%r71, [%rd46];
	add.s32 	%r72, %r67, %r66;
	shl.b32 	%r73, %r72, 2;
	cvt.u64.u32 	%rd47, %r73;
	and.b64  	%rd48, %rd47, 4092;
	add.s64 	%rd49, %rd2, %rd48;
	ld.global.u32 	%r74, [%rd49];
	ld.global.u32 	%r75, [%rd38+40800];
	and.b32  	%r76, %r75, %r69;
	xor.b32  	%r77, %r76, %r71;
	ld.global.u32 	%r78, [%rd40+39200];
	shl.b32 	%r79, %r77, %r78;
	ld.global.u32 	%r80, [%rd40+40000];
	shr.u32 	%r81, %r74, %r80;
	xor.b32  	%r82, %r81, %r79;
	xor.b32  	%r83, %r82, %r77;
	mul.wide.s32 	%rd50, %r65, 60;
	add.s64 	%rd51, %rd40, %rd50;
	shl.b32 	%r84, %r83, 2;
	cvt.u64.u32 	%rd52, %r84;
	and.b64  	%rd53, %rd52, 60;
	add.s64 	%rd54, %rd51, %rd53;
	ld.global.u32 	%r85, [%rd54+800];
	xor.b32  	%r86, %r83, %r85;
	add.s32 	%r87, %r68, 1404;
	cvt.u64.u32 	%rd55, %r87;
	and.b64  	%rd56, %rd55, 4092;
	add.s64 	%rd57, %rd2, %rd56;
	st.global.u32 	[%rd57], %r86;
	add.s32 	%r88, %r73, -4;
	cvt.u64.u32 	%rd58, %r88;
	and.b64  	%rd59, %rd58, 4092;
	add.s64 	%rd60, %rd2, %rd59;
	ld.global.u32 	%r89, [%rd60];
	shr.u32 	%r90, %r89, 16;
	xor.b32  	%r91, %r90, %r89;
	shr.u32 	%r92, %r91, 8;
	xor.b32  	%r93, %r92, %r91;
	shl.b32 	%r94, %r93, 2;
	cvt.u64.u32 	%rd61, %r94;
	and.b64  	%rd62, %rd61, 60;
	add.s64 	%rd63, %rd51, %rd62;
	ld.global.u32 	%r95, [%rd63+13600];
	xor.b32  	%r9, %r95, %r86;
	bar.sync 	0;
	@%p4 bra 	$L__BB0_7;
	ld.global.u32 	%r96, [%rd2+4096];
	add.s32 	%r97, %r96, %r2;
	and.b32  	%r98, %r97, 1023;
	st.global.u32 	[%rd2+4096], %r98;
$L__BB0_7:
	bar.sync 	0;
	rem.u32 	%r99, %r9, %r16;
	st.global.u8 	[%rd4], %r99;
	add.s32 	%r138, %r138, 2;
	add.s32 	%r137, %r137, 2;
	setp.ne.s32 	%p5, %r138, 0;
	@%p5 bra 	$L__BB0_3;
$L__BB0_8:
	and.b32  	%r100, %r15, 1;
	setp.eq.b32 	%p6, %r100, 1;
	not.pred 	%p7, %p6;
	@%p7 bra 	$L__BB0_12;
	setp.ne.s32 	%p8, %r3, 0;
	add.s32 	%r13, %r139, %r1;
	ld.global.u64 	%rd64, [%rd2+4104];
	cvta.to.global.u64 	%rd65, %rd64;
	ld.global.v2.u32 	{%r101, %r102}, [%rd2+4096];
	mul.wide.s32 	%rd66, %r102, 4;
	add.s64 	%rd67, %rd65, %rd66;
	ld.global.u32 	%r103, [%rd67];
	add.s32 	%r104, %r101, %r3;
	shl.b32 	%r105, %r104, 2;
	cvt.u64.u32 	%rd68, %r105;
	and.b64  	%rd69, %rd68, 4092;
	add.s64 	%rd70, %rd2, %rd69;
	ld.global.u32 	%r106, [%rd70];
	add.s32 	%r107, %r105, 4;
	cvt.u64.u32 	%rd71, %r107;
	and.b64  	%rd72, %rd71, 4092;
	add.s64 	%rd73, %rd2, %rd72;
	ld.global.u32 	%r108, [%rd73];
	add.s32 	%r109, %r104, %r103;
	shl.b32 	%r110, %r109, 2;
	cvt.u64.u32 	%rd74, %r110;
	and.b64  	%rd75, %rd74, 4092;
	add.s64 	%rd76, %rd2, %rd75;
	ld.global.u32 	%r111, [%rd76];
	ld.global.u32 	%r112, [%rd65+40800];
	and.b32  	%r113, %r112, %r106;
	xor.b32  	%r114, %r113, %r108;
	ld.global.u32 	%r115, [%rd67+39200];
	shl.b32 	%r116, %r114, %r115;
	ld.global.u32 	%r117, [%rd67+40000];
	shr.u32 	%r118, %r111, %r117;
	xor.b32  	%r119, %r118, %r116;
	xor.b32  	%r120, %r119, %r114;
	mul.wide.s32 	%rd77, %r102, 60;
	add.s64 	%rd78, %rd67, %rd77;
	shl.b32 	%r121, %r120, 2;
	cvt.u64.u32 	%rd79, %r121;
	and.b64  	%rd80, %rd79, 60;
	add.s64 	%rd81, %rd78, %rd80;
	ld.global.u32 	%r122, [%rd81+800];
	xor.b32  	%r123, %r120, %r122;
	add.s32 	%r124, %r105, 1404;
	cvt.u64.u32 	%rd82, %r124;
	and.b64  	%rd83, %rd82, 4092;
	add.s64 	%rd84, %rd2, %rd83;
	st.global.u32 	[%rd84], %r123;
	add.s32 	%r125, %r110, -4;
	cvt.u64.u32 	%rd85, %r125;
	and.b64  	%rd86, %rd85, 4092;
	add.s64 	%rd87, %rd2, %rd86;
	ld.global.u32 	%r126, [%rd87];
	shr.u32 	%r127, %r126, 16;
	xor.b32  	%r128, %r127, %r126;
	shr.u32 	%r129, %r128, 8;
	xor.b32  	%r130, %r129, %r128;
	shl.b32 	%r131, %r130, 2;
	cvt.u64.u32 	%rd88, %r131;
	and.b64  	%rd89, %rd88, 60;
	add.s64 	%rd90, %rd78, %rd89;
	ld.global.u32 	%r132, [%rd90+13600];
	xor.b32  	%r14, %r132, %r123;
	bar.sync 	0;
	@%p8 bra 	$L__BB0_11;
	ld.global.u32 	%r133, [%rd2+4096];
	add.s32 	%r134, %r133, %r2;
	and.b32  	%r135, %r134, 1023;
	st.global.u32 	[%rd2+4096], %r135;
$L__BB0_11:
	bar.sync 	0;
	rem.u32 	%r136, %r14, %r16;
	cvt.s64.s32 	%rd91, %r13;
	add.s64 	%rd92, %rd1, %rd91;
	st.global.u8 	[%rd92], %r136;
$L__BB0_12:
	ret;

}
	// .globl	_Z11equilibrateP17curandStateMtgp32PcPiiiiiii
.visible .entry _Z11equilibrateP17curandStateMtgp32PcPiiiiiii(
	.param .u64 .ptr .align 1 _Z11equilibrateP17curandStateMtgp32PcPiiiiiii_param_0,
	.param .u64 .ptr .align 1 _Z11equilibrateP17curandStateMtgp32PcPiiiiiii_param_1,
	.param .u64 .ptr .align 1 _Z11equilibrateP17curandStateMtgp32PcPiiiiiii_param_2,
	.param .u32 _Z11equilibrateP17curandStateMtgp32PcPiiiiiii_param_3,
	.param .u32 _Z11equilibrateP17curandStateMtgp32PcPiiiiiii_param_4,
	.param .u32 _Z11equilibrateP17curandStateMtgp32PcPiiiiiii_param_5,
	.param .u32 _Z11equilibrateP17curandStateMtgp32PcPiiiiiii_param_6,
	.param .u32 _Z11equilibrateP17curandStateMtgp32PcPiiiiiii_param_7,
	.param .u32 _Z11equilibrateP17curandStateMtgp32PcPiiiiiii_param_8
)
{
	.reg .pred 	%p<14>;
	.reg .b16 	%rs<9>;
	.reg .b32 	%r<135>;
	.reg .b64 	%rd<75>;

	ld.param.u64 	%rd5, [_Z11equilibrateP17curandStateMtgp32PcPiiiiiii_param_0];
	ld.param.u64 	%rd7, [_Z11equilibrateP17curandStateMtgp32PcPiiiiiii_param_1];
	ld.param.u64 	%rd6, [_Z11equilibrateP17curandStateMtgp32PcPiiiiiii_param_2];
	ld.param.u32 	%r18, [_Z11equilibrateP17curandStateMtgp32PcPiiiiiii_param_3];
	ld.param.u32 	%r19, [_Z11equilibrateP17curandStateMtgp32PcPiiiiiii_param_4];
	ld.param.u32 	%r22, [_Z11equilibrateP17curandStateMtgp32PcPiiiiiii_param_7];
	cvta.to.global.u64 	%rd1, %rd7;
	mov.u32 	%r1, %tid.x;
	mov.u32 	%r2, %ctaid.x;
	mov.u32 	%r3, %ntid.x;
	mad.lo.s32 	%r4, %r2, %r3, %r1;
	mul.lo.s32 	%r5, %r19, %r4;
	mul.lo.s32 	%r6, %r22, %r19;
	setp.lt.s32 	%p1, %r6, 1;
	@%p1 bra 	$L__BB1_9;
	cvta.to.global.u64 	%rd8, %rd5;
	cvta.to.global.u64 	%rd9, %rd6;
	mul.wide.u32 	%rd10, %r2, 4112;
	add.s64 	%rd2, %rd8, %rd10;
	mov.u32 	%r23, %ntid.z;
	mov.u32 	%r24, %ntid.y;
	mul.lo.s32 	%r25, %r23, %r24;
	mul.lo.s32 	%r7, %r25, %r3;
	mov.u32 	%r26, %tid.z;
	mov.u32 	%r27, %tid.y;
	mad.lo.s32 	%r28, %r3, %r27, %r1;
	mad.lo.s32 	%r8, %r25, %r26, %r28;
	add.s32 	%r9, %r18, -1;
	sub.s32 	%r10, %r19, %r18;
	mul.wide.s32 	%rd11, %r4, 4;
	add.s64 	%rd3, %rd9, %rd11;
	neg.s32 	%r134, %r6;
$L__BB1_2:
	setp.ne.s32 	%p2, %r8, 0;
	ld.global.u64 	%rd12, [%rd2+4104];
	cvta.to.global.u64 	%rd13, %rd12;
	ld.global.v2.u32 	{%r29, %r30}, [%rd2+4096];
	mul.wide.s32 	%rd14, %r30, 4;
	add.s64 	%rd15, %rd13, %rd14;
	ld.global.u32 	%r31, [%rd15];
	add.s32 	%r32, %r29, %r8;
	shl.b32 	%r33, %r32, 2;
	cvt.u64.u32 	%rd16, %r33;
	and.b64  	%rd17, %rd16, 4092;
	add.s64 	%rd18, %rd2, %rd17;
	ld.global.u32 	%r34, [%rd18];
	add.s32 	%r35, %r33, 4;
	cvt.u64.u32 	%rd19, %r35;
	and.b64  	%rd20, %rd19, 4092;
	add.s64 	%rd21, %rd2, %rd20;
	ld.global.u32 	%r36, [%rd21];
	add.s32 	%r37, %r32, %r31;
	shl.b32 	%r38, %r37, 2;
	cvt.u64.u32 	%rd22, %r38;
	and.b64  	%rd23, %rd22, 4092;
	add.s64 	%rd24, %rd2, %rd23;
	ld.global.u32 	%r39, [%rd24];
	ld.global.u32 	%r40, [%rd13+40800];
	and.b32  	%r41, %r40, %r34;
	xor.b32  	%r42, %r41, %r36;
	ld.global.u32 	%r43, [%rd15+39200];
	shl.b32 	%r44, %r42, %r43;
	ld.global.u32 	%r45, [%rd15+40000];
	shr.u32 	%r46, %r39, %r45;
	xor.b32  	%r47, %r46, %r44;
	xor.b32  	%r48, %r47, %r42;
	mul.wide.s32 	%rd25, %r30, 60;
	add.s64 	%rd26, %rd15, %rd25;
	shl.b32 	%r49, %r48, 2;
	cvt.u64.u32 	%rd27, %r49;
	and.b64  	%rd28, %rd27, 60;
	add.s64 	%rd29, %rd26, %rd28;
	ld.global.u32 	%r50, [%rd29+800];
	xor.b32  	%r51, %r48, %r50;
	add.s32 	%r52, %r33, 1404;
	cvt.u64.u32 	%rd30, %r52;
	and.b64  	%rd31, %rd30, 4092;
	add.s64 	%rd32, %rd2, %rd31;
	st.global.u32 	[%rd32], %r51;
	add.s32 	%r53, %r38, -4;
	cvt.u64.u32 	%rd33, %r53;
	and.b64  	%rd34, %rd33, 4092;
	add.s64 	%rd35, %rd2, %rd34;
	ld.global.u32 	%r54, [%rd35];
	shr.u32 	%r55, %r54, 16;
	xor.b32  	%r56, %r55, %r54;
	shr.u32 	%r57, %r56, 8;
	xor.b32  	%r58, %r57, %r56;
	shl.b32 	%r59, %r58, 2;
	cvt.u64.u32 	%rd36, %r59;
	and.b64  	%rd37, %rd36, 60;
	add.s64 	%rd38, %rd26, %rd37;
	ld.global.u32 	%r60, [%rd38+13600];
	xor.b32  	%r13, %r60, %r51;
	bar.sync 	0;
	@%p2 bra 	$L__BB1_4;
	ld.global.u32 	%r61, [%rd2+4096];
	add.s32 	%r62, %r61, %r7;
	and.b32  	%r63, %r62, 1023;
	st.global.u32 	[%rd2+4096], %r63;
$L__BB1_4:
	setp.ne.s32 	%p3, %r8, 0;
	bar.sync 	0;
	rem.u32 	%r14, %r13, %r19;
	add.s32 	%r64, %r14, %r5;
	cvt.s64.s32 	%rd39, %r64;
	add.s64 	%rd4, %rd1, %rd39;
	ld.global.u8 	%rs1, [%rd4];
	ld.global.u64 	%rd40, [%rd2+4104];
	cvta.to.global.u64 	%rd41, %rd40;
	ld.global.v2.u32 	{%r65, %r66}, [%rd2+4096];
	mul.wide.s32 	%rd42, %r66, 4;
	add.s64 	%rd43, %rd41, %rd42;
	ld.global.u32 	%r67, [%rd43];
	add.s32 	%r68, %r65, %r8;
	shl.b32 	%r69, %r68, 2;
	cvt.u64.u32 	%rd44, %r69;
	and.b64  	%rd45, %rd44, 4092;
	add.s64 	%rd46, %rd2, %rd45;
	ld.global.u32 	%r70, [%rd46];
	add.s32 	%r71, %r69, 4;
	cvt.u64.u32 	%rd47, %r71;
	and.b64  	%rd48, %rd47, 4092;
	add.s64 	%rd49, %rd2, %rd48;
	ld.global.u32 	%r72, [%rd49];
	add.s32 	%r73, %r68, %r67;
	shl.b32 	%r74, %r73, 2;
	cvt.u64.u32 	%rd50, %r74;
	and.b64  	%rd51, %rd50, 4092;
	add.s64 	%rd52, %rd2, %rd51;
	ld.global.u32 	%r75, [%rd52];
	ld.global.u32 	%r76, [%rd41+40800];
	and.b32  	%r77, %r76, %r70;
	xor.b32  	%r78, %r77, %r72;
	ld.global.u32 	%r79, [%rd43+39200];
	shl.b32 	%r80, %r78, %r79;
	ld.global.u32 	%r81, [%rd43+40000];
	shr.u32 	%r82, %r75, %r81;
	xor.b32  	%r83, %r82, %r80;
	xor.b32  	%r84, %r83, %r78;
	mul.wide.s32 	%rd53, %r66, 60;
	add.s64 	%rd54, %rd43, %rd53;
	shl.b32 	%r85, %r84, 2;
	cvt.u64.u32 	%rd55, %r85;
	and.b64  	%rd56, %rd55, 60;
	add.s64 	%rd57, %rd54, %rd56;
	ld.global.u32 	%r86, [%rd57+800];
	xor.b32  	%r87, %r84, %r86;
	add.s32 	%r88, %r69, 1404;
	cvt.u64.u32 	%rd58, %r88;
	and.b64  	%rd59, %rd58, 4092;
	add.s64 	%rd60, %rd2, %rd59;
	st.global.u32 	[%rd60], %r87;
	add.s32 	%r89, %r74, -4;
	cvt.u64.u32 	%rd61, %r89;
	and.b64  	%rd62, %rd61, 4092;
	add.s64 	%rd63, %rd2, %rd62;
	ld.global.u32 	%r90, [%rd63];
	shr.u32 	%r91, %r90, 16;
	xor.b32  	%r92, %r91, %r90;
	shr.u32 	%r93, %r92, 8;
	xor.b32  	%r94, %r93, %r92;
	shl.b32 	%r95, %r94, 2;
	cvt.u64.u32 	%rd64, %r95;
	and.b64  	%rd65, %rd64, 60;
	add.s64 	%rd66, %rd54, %rd65;
	ld.global.u32 	%r96, [%rd66+13600];
	xor.b32  	%r15, %r96, %r87;
	bar.sync 	0;
	@%p3 bra 	$L__BB1_6;
	ld.global.u32 	%r97, [%rd2+4096];
	add.s32 	%r98, %r97, %r7;
	and.b32  	%r99, %r98, 1023;
	st.global.u32 	[%rd2+4096], %r99;
$L__BB1_6:
	ld.param.u32 	%r133, [_Z11equilibrateP17curandStateMtgp32PcPiiiiiii_param_8];
	ld.param.u32 	%r132, [_Z11equilibrateP17curandStateMtgp32PcPiiiiiii_param_6];
	bar.sync 	0;
	rem.u32 	%r100, %r15, %r132;
	cvt.u16.u32 	%rs2, %r100;
	and.b16  	%rs3, %rs2, 255;
	add.s32 	%r101, %r14, 1;
	rem.s32 	%r102, %r101, %r18;
	rem.s32 	%r103, %r14, %r18;
	sub.s32 	%r104, %r14, %r103;
	add.s32 	%r105, %r9, %r14;
	rem.s32 	%r106, %r105, %r18;
	add.s32 	%r107, %r18, %r14;
	rem.s32 	%r108, %r107, %r19;
	add.s32 	%r109, %r10, %r14;
	rem.s32 	%r110, %r109, %r19;
	add.s32 	%r111, %r110, %r5;
	cvt.s64.s32 	%rd67, %r111;
	add.s64 	%rd68, %rd1, %rd67;
	ld.global.u8 	%rs4, [%rd68];
	add.s32 	%r112, %r108, %r5;
	cvt.s64.s32 	%rd69, %r112;
	add.s64 	%rd70, %rd1, %rd69;
	ld.global.u8 	%rs5, [%rd70];
	add.s32 	%r113, %r104, %r5;
	add.s32 	%r114, %r113, %r106;
	cvt.s64.s32 	%rd71, %r114;
	add.s64 	%rd72, %rd1, %rd71;
	ld.global.u8 	%rs6, [%rd72];
	add.s32 	%r115, %r113, %r102;
	cvt.s64.s32 	%rd73, %r115;
	add.s64 	%rd74, %rd1, %rd73;
	ld.global.u8 	%rs7, [%rd74];
	setp.eq.s16 	%p4, %rs4, %rs3;
	selp.s32 	%r116, -1, 0, %p4;
	setp.eq.s16 	%p5, %rs5, %rs3;
	selp.s32 	%r117, -1, 0, %p5;
	setp.eq.s16 	%p6, %rs6, %rs3;
	selp.s32 	%r118, -1, 0, %p6;
	setp.eq.s16 	%p7, %rs7, %rs3;
	selp.s32 	%r119, -1, 0, %p7;
	setp.eq.s16 	%p8, %rs1, %rs4;
	selp.u32 	%r120, 1, 0, %p8;
	setp.eq.s16 	%p9, %rs1, %rs5;
	selp.u32 	%r121, 1, 0, %p9;
	setp.eq.s16 	%p10, %rs1, %rs6;
	selp.u32 	%r122, 1, 0, %p10;
	setp.eq.s16 	%p11, %rs1, %rs7;
	selp.u32 	%r123, 1, 0, %p11;
	add.s32 	%r124, %r116, %r120;
	add.s32 	%r125, %r124, %r121;
	add.s32 	%r126, %r125, %r117;
	add.s32 	%r127, %r126, %r122;
	add.s32 	%r128, %r127, %r118;
	add.s32 	%r129, %r128, %r123;
	add.s32 	%r130, %r129, %r119;
	ld.global.u32 	%r131, [%rd3];
	add.s32 	%r16, %r130, %r131;
	setp.ge.s32 	%p12, %r16, %r133;
	@%p12 bra 	$L__BB1_8;
	st.global.u32 	[%rd3], %r16;
	st.global.u8 	[%rd4], %rs2;
$L__BB1_8:
	add.s32 	%r134, %r134, 1;
	setp.ne.s32 	%p13, %r134, 0;
	@%p13 bra 	$L__BB1_2;
$L__BB1_9:
	ret;

}
	// .globl	_Z14updateReplicasPcPiS0_ii
.visible .entry _Z14updateReplicasPcPiS0_ii(
	.param .u64 .ptr .align 1 _Z14updateReplicasPcPiS0_ii_param_0,
	.param .u64 .ptr .align 1 _Z14updateReplicasPcPiS0_ii_param_1,
	.param .u64 .ptr .align 1 _Z14updateReplicasPcPiS0_ii_param_2,
	.param .u32 _Z14updateReplicasPcPiS0_ii_param_3,
	.param .u32 _Z14updateReplicasPcPiS0_ii_param_4
)
{
	.reg .pred 	%p<11>;
	.reg .b16 	%rs<30>;
	.reg .b32 	%r<50>;
	.reg .b64 	%rd<30>;

	ld.param.u64 	%rd5, [_Z14updateReplicasPcPiS0_ii_param_0];
	ld.param.u64 	%rd4, [_Z14updateReplicasPcPiS0_ii_param_1];
	ld.param.u64 	%rd6, [_Z14updateReplicasPcPiS0_ii_param_2];
	ld.param.u32 	%r29, [_Z14updateReplicasPcPiS0_ii_param_3];
	cvta.to.global.u64 	%rd1, %rd5;
	cvta.to.global.u64 	%rd7, %rd6;
	mov.u32 	%r30, %tid.x;
	mov.u32 	%r31, %ctaid.x;
	mov.u32 	%r32, %ntid.x;
	mad.lo.s32 	%r1, %r31, %r32, %r30;
	mul.lo.s32 	%r2, %r29, %r1;
	mul.wide.s32 	%rd8, %r1, 4;
	add.s64 	%rd2, %rd7, %rd8;
	ld.global.u32 	%r33, [%rd2];
	mul.lo.s32 	%r3, %r33, %r29;
	setp.eq.s32 	%p1, %r33, %r1;
	@%p1 bra 	$L__BB2_15;
	setp.lt.s32 	%p2, %r29, 1;
	@%p2 bra 	$L__BB2_14;
	and.b32  	%r4, %r29, 15;
	setp.lt.u32 	%p3, %r29, 16;
	mov.b32 	%r45, 0;
	@%p3 bra 	$L__BB2_5;
	and.b32  	%r45, %r29, 2147483632;
	neg.s32 	%r43, %r45;
	add.s64 	%rd3, %rd1, 7;
	mov.u32 	%r41, %r2;
	mov.u32 	%r42, %r3;
$L__BB2_4:
	.pragma "nounroll";
	cvt.s64.s32 	%rd9, %r42;
	add.s64 	%rd10, %rd3, %rd9;
	cvt.s64.s32 	%rd11, %r41;
	add.s64 	%rd12, %rd3, %rd11;
	ld.global.u8 	%rs1, [%rd10+-7];
	st.global.u8 	[%rd12+-7], %rs1;
	ld.global.u8 	%rs2, [%rd10+-6];
	st.global.u8 	[%rd12+-6], %rs2;
	ld.global.u8 	%rs3, [%rd10+-5];
	st.global.u8 	[%rd12+-5], %rs3;
	ld.global.u8 	%rs4, [%rd10+-4];
	st.global.u8 	[%rd12+-4], %rs4;
	ld.global.u8 	%rs5, [%rd10+-3];
	st.global.u8 	[%rd12+-3], %rs5;
	ld.global.u8 	%rs6, [%rd10+-2];
	st.global.u8 	[%rd12+-2], %rs6;
	ld.global.u8 	%rs7, [%rd10+-1];
	st.global.u8 	[%rd12+-1], %rs7;
	ld.global.u8 	%rs8, [%rd10];
	st.global.u8 	[%rd12], %rs8;
	ld.global.u8 	%rs9, [%rd10+1];
	st.global.u8 	[%rd12+1], %rs9;
	ld.global.u8 	%rs10, [%rd10+2];
	st.global.u8 	[%rd12+2], %rs10;
	ld.global.u8 	%rs11, [%rd10+3];
	st.global.u8 	[%rd12+3], %rs11;
	ld.global.u8 	%rs12, [%rd10+4];
	st.global.u8 	[%rd12+4], %rs12;
	ld.global.u8 	%rs13, [%rd10+5];
	st.global.u8 	[%rd12+5], %rs13;
	ld.global.u8 	%rs14, [%rd10+6];
	st.global.u8 	[%rd12+6], %rs14;
	ld.global.u8 	%rs15, [%rd10+7];
	st.global.u8 	[%rd12+7], %rs15;
	ld.global.u8 	%rs16, [%rd10+8];
	st.global.u8 	[%rd12+8], %rs16;
	add.s32 	%r43, %r43, 16;
	add.s32 	%r42, %r42, 16;
	add.s32 	%r41, %r41, 16;
	setp.ne.s32 	%p4, %r43, 0;
	@%p4 bra 	$L__BB2_4;
$L__BB2_5:
	setp.eq.s32 	%p5, %r4, 0;
	@%p5 bra 	$L__BB2_14;
	and.b32  	%r14, %r29, 7;
	setp.lt.u32 	%p6, %r4, 8;
	@%p6 bra 	$L__BB2_8;
	add.s32 	%r35, %r45, %r3;
	cvt.s64.s32 	%rd13, %r35;
	add.s64 	%rd14, %rd1, %rd13;
	ld.global.u8 	%rs17, [%rd14];
	add.s32 	%r36, %r45, %r2;
	cvt.s64.s32 	%rd15, %r36;
	add.s64 	%rd16, %rd1, %rd15;
	st.global.u8 	[%rd16], %rs17;
	ld.global.u8 	%rs18, [%rd14+1];
	st.global.u8 	[%rd16+1], %rs18;
	ld.global.u8 	%rs19, [%rd14+2];
	st.global.u8 	[%rd16+2], %rs19;
	ld.global.u8 	%rs20, [%rd14+3];
	st.global.u8 	[%rd16+3], %rs20;
	ld.global.u8 	%rs21, [%rd14+4];
	st.global.u8 	[%rd16+4], %rs21;
	ld.global.u8 	%rs22, [%rd14+5];
	st.global.u8 	[%rd16+5], %rs22;
	ld.global.u8 	%rs23, [%rd14+6];
	st.global.u8 	[%rd16+6], %rs23;
	ld.global.u8 	%rs24, [%rd14+7];
	st.global.u8 	[%rd16+7], %rs24;
	add.s32 	%r45, %r45, 8;
$L__BB2_8:
	setp.eq.s32 	%p7, %r14, 0;
	@%p7 bra 	$L__BB2_14;
	and.b32  	%r17, %r29, 3;
	setp.lt.u32 	%p8, %r14, 4;
	@%p8 bra 	$L__BB2_11;
	add.s32 	%r37, %r45, %r3;
	cvt.s64.s32 	%rd17, %r37;
	add.s64 	%rd18, %rd1, %rd17;
	ld.global.u8 	%rs25, [%rd18];
	add.s32 	%r38, %r45, %r2;
	cvt.s64.s32 	%rd19, %r38;
	add.s64 	%rd20, %rd1, %rd19;
	st.global.u8 	[%rd20], %rs25;
	ld.global.u8 	%rs26, [%rd18+1];
	st.global.u8 	[%rd20+1], %rs26;
	ld.global.u8 	%rs27, [%rd18+2];
	st.global.u8 	[%rd20+2], %rs27;
	ld.global.u8 	%rs28, [%rd18+3];
	st.global.u8 	[%rd20+3], %rs28;
	add.s32 	%r45, %r45, 4;
$L__BB2_11:
	setp.eq.s32 	%p9, %r17, 0;
	@%p9 bra 	$L__BB2_14;
	add.s32 	%r49, %r45, %r2;
	add.s32 	%r48, %r45, %r3;
	neg.s32 	%r47, %r17;
$L__BB2_13:
	.pragma "nounroll";
	cvt.s64.s32 	%rd21, %r49;
	add.s64 	%rd22, %rd1, %rd21;
	cvt.s64.s32 	%rd23, %r48;
	add.s64 	%rd24, %rd1, %rd23;
	ld.global.u8 	%rs29, [%rd24];
	st.global.u8 	[%rd22], %rs29;
	add.s32 	%r49, %r49, 1;
	add.s32 	%r48, %r48, 1;
	add.s32 	%r47, %r47, 1;
	setp.ne.s32 	%p10, %r47, 0;
	@%p10 bra 	$L__BB2_13;
$L__BB2_14:
	cvta.to.global.u64 	%rd25, %rd4;
	ld.global.u32 	%r39, [%rd2];
	mul.wide.s32 	%rd26, %r39, 4;
	add.s64 	%rd27, %rd25, %rd26;
	ld.global.u32 	%r40, [%rd27];
	add.s64 	%rd29, %rd25, %rd8;
	st.global.u32 	[%rd29], %r40;
$L__BB2_15:
	ret;

}
	// .globl	_ZN3cub18CUB_300001_SM_10006detail11EmptyKernelIvEEvv
.visible .entry _ZN3cub18CUB_300001_SM_10006detail11EmptyKernelIvEEvv()
{


	ret;

}
	// .globl	_ZN3cub18CUB_300001_SM_10006detail8for_each13static_kernelINS2_12policy_hub_t12policy_500_tEmN6thrust24THRUST_300001_SM_1000_NS8cuda_cub20__uninitialized_fill7functorINS7_10device_ptrIiEEiEEEEvT0_T1_
.visible .entry _ZN3cub18CUB_300001_SM_10006detail8for_each13static_kernelINS2_12policy_hub_t12policy_500_tEmN6thrust24THRUST_300001_SM_1000_NS8cuda_cub20__uninitialized_fill7functorINS7_10device_ptrIiEEiEEEEvT0_T1_(
	.param .u64 _ZN3cub18CUB_300001_SM_10006detail8for_each13static_kernelINS2_12policy_hub_t12policy_500_tEmN6thrust24THRUST_300001_SM_1000_NS8cuda_cub20__uninitialized_fill7functorINS7_10device_ptrIiEEiEEEEvT0_T1__param_0,
	.param .align 8 .b8 _ZN3cub18CUB_300001_SM_10006detail8for_each13static_kernelINS2_12policy_hub_t12policy_500_tEmN6thrust24THRUST_300001_SM_1000_NS8cuda_cub20__uninitialized_fill7functorINS7_10device_ptrIiEEiEEEEvT0_T1__param_1[16]
)
.maxntid 256
{
	.reg .pred 	%p<4>;
	.reg .b16 	%rs<5>;
	.reg .b32 	%r<12>;
	.reg .b64 	%rd<16>;

	ld.param.u32 	%r3, [_ZN3cub18CUB_300001_SM_10006detail8for_each13static_kernelINS2_12policy_hub_t12policy_500_tEmN6thrust24THRUST_300001_SM_1000_NS8cuda_cub20__uninitialized_fill7functorINS7_10device_ptrIiEEiEEEEvT0_T1__param_1+8];
	ld.param.u64 	%rd4, [_ZN3cub18CUB_300001_SM_10006detail8for_each13static_kernelINS2_12policy_hub_t12policy_500_tEmN6thrust24THRUST_300001_SM_1000_NS8cuda_cub20__uninitialized_fill7functorINS7_10device_ptrIiEEiEEEEvT0_T1__param_1];
	ld.param.u64 	%rd5, [_ZN3cub18CUB_300001_SM_10006detail8for_each13static_kernelINS2_12policy_hub_t12policy_500_tEmN6thrust24THRUST_300001_SM_1000_NS8cuda_cub20__uninitialized_fill7functorINS7_10device_ptrIiEEiEEEEvT0_T1__param_0];
	mov.u32 	%r9, %ctaid.x;
	mul.wide.u32 	%rd1, %r9, 512;
	sub.s64 	%rd2, %rd5, %rd1;
	setp.lt.u64 	%p1, %rd2, 512;
	@%p1 bra 	$L__BB4_2;
	mov.u32 	%r11, %tid.x;
	cvta.to.global.u64 	%rd11, %rd4;
	cvt.u64.u32 	%rd12, %r11;
	add.s64 	%rd13, %rd1, %rd12;
	shl.b64 	%rd14, %rd13, 2;
	add.s64 	%rd15, %rd11, %rd14;
	st.global.u32 	[%rd15], %r3;
	st.global.u32 	[%rd15+1024], %r3;
	bra.uni 	$L__BB4_6;
$L__BB4_2:
	cvta.to.global.u64 	%rd6, %rd4;
	mov.u32 	%r2, %tid.x;
	cvt.u64.u32 	%rd7, %r2;
	setp.le.u64 	%p2, %rd2, %rd7;
	add.s64 	%rd8, %rd1, %rd7;
	shl.b64 	%rd9, %rd8, 2;
	add.s64 	%rd3, %rd6, %rd9;
	@%p2 bra 	$L__BB4_4;
	st.global.u32 	[%rd3], %r3;
$L__BB4_4:
	add.s32 	%r10, %r2, 256;
	cvt.u64.u32 	%rd10, %r10;
	setp.le.u64 	%p3, %rd2, %rd10;
	@%p3 bra 	$L__BB4_6;
	st.global.u32 	[%rd3+1024], %r3;
$L__BB4_6:
	ret;

}


// ===== COMPILED SASS (sm_100) =====

	.target	sm_100

	.elftype	@"ET_EXEC"


//--------------------- .note.nv.tkinfo           --------------------------
	.section	.note.nv.tkinfo,"",@"SHT_NOTE"
	.sectionflags	@"SHF_NOTE_NV_TKINFO"
	.tkinfo
        /*0018*/ 	.word	0x00000002
        /*0030*/ 	.string	""
        /*0030*/ 	.string	"ptxas"
        /*0030*/ 	.string	"Cuda compilation tools, release 13.0, V13.0.88"
        /*0030*/ 	.string	"Build cuda_13.0.r13.0/compiler.36424714_0"
        /*0030*/ 	.string	"-arch sm_100 -m 64 "



//--------------------- .note.nv.cuinfo           --------------------------
	.section	.note.nv.cuinfo,"",@"SHT_NOTE"
	.sectionflags	@"SHF_NOTE_NV_CUINFO"
        /*0018*/ 	.short	0x0002
        /*001a*/ 	.short	0x0064
        /*001c*/ 	.short	0x0082
	.zero		2


//--------------------- .nv.info                  --------------------------
	.section	.nv.info,"",@"SHT_CUDA_INFO"
	.align	4


	//----- nvinfo : EIATTR_REGCOUNT
	.align		4
        /*0000*/ 	.byte	0x04, 0x2f
        /*0002*/ 	.short	(.L_55 - .L_54)
	.align		4
.L_54:
        /*0004*/ 	.word	index@(_Z20initializePopulationP17curandStateMtgp32Pciii)
        /*0008*/ 	.word	0x00000020


	//----- nvinfo : EIATTR_FRAME_SIZE
	.align		4
.L_55:
        /*000c*/ 	.byte	0x04, 0x11
        /*000e*/ 	.short	(.L_57 - .L_56)
	.align		4
.L_56:
        /*0010*/ 	.word	index@(_Z20initializePopulationP17curandStateMtgp32Pciii)
        /*0014*/ 	.word	0x00000000


	//----- nvinfo : EIATTR_REGCOUNT
	.align		4
.L_57:
        /*0018*/ 	.byte	0x04, 0x2f
        /*001a*/ 	.short	(.L_59 - .L_58)
	.align		4
.L_58:
        /*001c*/ 	.word	index@(_Z11equilibrateP17curandStateMtgp32PcPiiiiiii)
        /*0020*/ 	.word	0x00000020


	//----- nvinfo : EIATTR_FRAME_SIZE
	.align		4
.L_59:
        /*0024*/ 	.byte	0x04, 0x11
        /*0026*/ 	.short	(.L_61 - .L_60)
	.align		4
.L_60:
        /*0028*/ 	.word	index@(_Z11equilibrateP17curandStateMtgp32PcPiiiiiii)
        /*002c*/ 	.word	0x00000000


	//----- nvinfo : EIATTR_REGCOUNT
	.align		4
.L_61:
        /*0030*/ 	.byte	0x04, 0x2f
        /*0032*/ 	.short	(.L_63 - .L_62)
	.align		4
.L_62:
        /*0034*/ 	.word	index@(_Z14updateReplicasPcPiS0_ii)
        /*0038*/ 	.word	0x0000001a


	//----- nvinfo : EIATTR_FRAME_SIZE
	.align		4
.L_63:
        /*003c*/ 	.byte	0x04, 0x11
        /*003e*/ 	.short	(.L_65 - .L_64)
	.align		4
.L_64:
        /*0040*/ 	.word	index@(_Z14updateReplicasPcPiS0_ii)
        /*0044*/ 	.word	0x00000000


	//----- nvinfo : EIATTR_REGCOUNT
	.align		4
.L_65:
        /*0048*/ 	.byte	0x04, 0x2f
        /*004a*/ 	.short	(.L_67 - .L_66)
	.align		4
.L_66:
        /*004c*/ 	.word	index@(_ZN3cub18CUB_300001_SM_10006detail11EmptyKernelIvEEvv)
        /*0050*/ 	.word	0x00000004


	//----- nvinfo : EIATTR_FRAME_SIZE
	.align		4
.L_67:
        /*0054*/ 	.byte	0x04, 0x11
        /*0056*/ 	.short	(.L_69 - .L_68)
	.align		4
.L_68:
        /*0058*/ 	.word	index@(_ZN3cub18CUB_300001_SM_10006detail11EmptyKernelIvEEvv)
        /*005c*/ 	.word	0x00000000


	//----- nvinfo : EIATTR_REGCOUNT
	.align		4
.L_69:
        /*0060*/ 	.byte	0x04, 0x2f
        /*0062*/ 	.short	(.L_71 - .L_70)
	.align		4
.L_70:
        /*0064*/ 	.word	index@(_ZN3cub18CUB_300001_SM_10006detail8for_each13static_kernelINS2_12policy_hub_t12policy_500_tEmN6thrust24THRUST_300001_SM_1000_NS8cuda_cub20__uninitialized_fill7functorINS7_10device_ptrIiEEiEEEEvT0_T1_)
        /*0068*/ 	.word	0x00000008


	//----- nvinfo : EIATTR_FRAME_SIZE
	.align		4
.L_71:
        /*006c*/ 	.byte	0x04, 0x11
        /*006e*/ 	.short	(.L_73 - .L_72)
	.align		4
.L_72:
        /*0070*/ 	.word	index@(_ZN3cub18CUB_300001_SM_10006detail8for_each13static_kernelINS2_12policy_hub_t12policy_500_tEmN6thrust24THRUST_300001_SM_1000_NS8cuda_cub20__uninitialized_fill7functorINS7_10device_ptrIiEEiEEEEvT0_T1_)
        /*0074*/ 	.word	0x00000000


	//----- nvinfo : EIATTR_MIN_STACK_SIZE
	.align		4
.L_73:
        /*0078*/ 	.byte	0x04, 0x12
        /*007a*/ 	.short	(.L_75 - .L_74)
	.align		4
.L_74:
        /*007c*/ 	.word	index@(_ZN3cub18CUB_300001_SM_10006detail8for_each13static_kernelINS2_12policy_hub_t12policy_500_tEmN6thrust24THRUST_300001_SM_1000_NS8cuda_cub20__uninitialized_fill7functorINS7_10device_ptrIiEEiEEEEvT0_T1_)
        /*0080*/ 	.word	0x00000000


	//----- nvinfo : EIATTR_MIN_STACK_SIZE
	.align		4
.L_75:
        /*0084*/ 	.byte	0x04, 0x12
        /*0086*/ 	.short	(.L_77 - .L_76)
	.align		4
.L_76:
        /*0088*/ 	.word	index@(_ZN3cub18CUB_300001_SM_10006detail11EmptyKernelIvEEvv)
        /*008c*/ 	.word	0x00000000


	//----- nvinfo : EIATTR_MIN_STACK_SIZE
	.align		4
.L_77:
        /*0090*/ 	.byte	0x04, 0x12
        /*0092*/ 	.short	(.L_79 - .L_78)
	.align		4
.L_78:
        /*0094*/ 	.word	index@(_Z14updateReplicasPcPiS0_ii)
        /*0098*/ 	.word	0x00000000


	//----- nvinfo : EIATTR_MIN_STACK_SIZE
	.align		4
.L_79:
        /*009c*/ 	.byte	0x04, 0x12
        /*009e*/ 	.short	(.L_81 - .L_80)
	.align		4
.L_80:
        /*00a0*/ 	.word	index@(_Z11equilibrateP17curandStateMtgp32PcPiiiiiii)
        /*00a4*/ 	.word	0x00000000


	//----- nvinfo : EIATTR_MIN_STACK_SIZE
	.align		4
.L_81:
        /*00a8*/ 	.byte	0x04, 0x12
        /*00aa*/ 	.short	(.L_83 - .L_82)
	.align		4
.L_82:
        /*00ac*/ 	.word	index@(_Z20initializePopulationP17curandStateMtgp32Pciii)
        /*00b0*/ 	.word	0x00000000
.L_83:


//--------------------- .nv.compat                --------------------------
	.section	.nv.compat,"",@"SHT_CUDA_COMPAT_INFO"
	.align	4
        /*0000*/ 	.byte	0x02, 0x09, 0x00, 0x00, 0x02, 0x02, 0x01, 0x00, 0x02, 0x05, 0x05, 0x00, 0x03, 0x07, 0x01, 0x01
        /*0010*/ 	.byte	0x02, 0x03, 0x00, 0x00, 0x02, 0x06, 0x01, 0x00, 0x04, 0x0b, 0x08, 0x00, 0x09, 0x00, 0x00, 0x00
        /*0020*/ 	.byte	0x00, 0x00, 0x00, 0x00


//--------------------- .nv.info._ZN3cub18CUB_300001_SM_10006detail8for_each13static_kernelINS2_12policy_hub_t12policy_500_tEmN6thrust24THRUST_300001_SM_1000_NS8cuda_cub20__uninitialized_fill7functorINS7_10device_ptrIiEEiEEEEvT0_T1_ --------------------------
	.section	.nv.info._ZN3cub18CUB_300001_SM_10006detail8for_each13static_kernelINS2_12policy_hub_t12policy_500_tEmN6thrust24THRUST_300001_SM_1000_NS8cuda_cub20__uninitialized_fill7functorINS7_10device_ptrIiEEiEEEEvT0_T1_,"",@"SHT_CUDA_INFO"
	.sectionflags	@""
	.align	4


	//----- nvinfo : EIATTR_CUDA_API_VERSION
	.align		4
        /*0000*/ 	.byte	0x04, 0x37
        /*0002*/ 	.short	(.L_85 - .L_84)
.L_84:
        /*0004*/ 	.word	0x00000082


	//----- nvinfo : EIATTR_KPARAM_INFO
	.align		4
.L_85:
        /*0008*/ 	.byte	0x04, 0x17
        /*000a*/ 	.short	(.L_87 - .L_86)
.L_86:
        /*000c*/ 	.word	0x00000000
        /*0010*/ 	.short	0x0001
        /*0012*/ 	.short	0x0008
        /*0014*/ 	.byte	0x00, 0xf0, 0x41, 0x00


	//----- nvinfo : EIATTR_KPARAM_INFO
	.align		4
.L_87:
        /*0018*/ 	.byte	0x04, 0x17
        /*001a*/ 	.short	(.L_89 - .L_88)
.L_88:
        /*001c*/ 	.word	0x00000000
        /*0020*/ 	.short	0x0000
        /*0022*/ 	.short	0x0000
        /*0024*/ 	.byte	0x00, 0xf0, 0x21, 0x00


	//----- nvinfo : EIATTR_SPARSE_MMA_MASK
	.align		4
.L_89:
        /*0028*/ 	.byte	0x03, 0x50
        /*002a*/ 	.short	0x0000


	//----- nvinfo : EIATTR_MAXREG_COUNT
	.align		4
        /*002c*/ 	.byte	0x03, 0x1b
        /*002e*/ 	.short	0x00ff


	//----- nvinfo : EIATTR_MERCURY_ISA_VERSION
	.align		4
        /*0030*/ 	.byte	0x03, 0x5f
        /*0032*/ 	.short	0x0101


	//----- nvinfo : EIATTR_VRC_CTA_INIT_COUNT
	.align		4
        /*0034*/ 	.byte	0x02, 0x4a
	.zero		1
	.zero		1


	//----- nvinfo : EIATTR_EXIT_INSTR_OFFSETS
	.align		4
        /*0038*/ 	.byte	0x04, 0x1c
        /*003a*/ 	.short	(.L_91 - .L_90)


	//   ....[0]....
.L_90:
        /*003c*/ 	.word	0x00000130


	//   ....[1]....
        /*0040*/ 	.word	0x00000230


	//   ....[2]....
        /*0044*/ 	.word	0x00000260


	//----- nvinfo : EIATTR_MAX_THREADS
	.align		4
.L_91:
        /*0048*/ 	.byte	0x04, 0x05
        /*004a*/ 	.short	(.L_93 - .L_92)
.L_92:
        /*004c*/ 	.word	0x00000100
        /*0050*/ 	.word	0x00000001
        /*0054*/ 	.word	0x00000001


	//----- nvinfo : EIATTR_CBANK_PARAM_SIZE
	.align		4
.L_93:
        /*0058*/ 	.byte	0x03, 0x19
        /*005a*/ 	.short	0x0018


	//----- nvinfo : EIATTR_PARAM_CBANK
	.align		4
        /*005c*/ 	.byte	0x04, 0x0a
        /*005e*/ 	.short	(.L_95 - .L_94)
	.align		4
.L_94:
        /*0060*/ 	.word	index@(.nv.constant0._ZN3cub18CUB_300001_SM_10006detail8for_each13static_kernelINS2_12policy_hub_t12policy_500_tEmN6thrust24THRUST_300001_SM_1000_NS8cuda_cub20__uninitialized_fill7functorINS7_10device_ptrIiEEiEEEEvT0_T1_)
        /*0064*/ 	.short	0x0380
        /*0066*/ 	.short	0x0018


	//----- nvinfo : EIATTR_SW_WAR
	.align		4
.L_95:
        /*0068*/ 	.byte	0x04, 0x36
        /*006a*/ 	.short	(.L_97 - .L_96)
.L_96:
        /*006c*/ 	.word	0x00000008
.L_97:


//--------------------- .nv.info._ZN3cub18CUB_300001_SM_10006detail11EmptyKernelIvEEvv --------------------------
	.section	.nv.info._ZN3cub18CUB_300001_SM_10006detail11EmptyKernelIvEEvv,"",@"SHT_CUDA_INFO"
	.sectionflags	@""
	.align	4


	//----- nvinfo : EIATTR_CUDA_API_VERSION
	.align		4
        /*0000*/ 	.byte	0x04, 0x37
        /*0002*/ 	.short	(.L_99 - .L_98)
.L_98:
        /*0004*/ 	.word	0x00000082


	//----- nvinfo : EIATTR_SPARSE_MMA_MASK
	.align		4
.L_99:
        /*0008*/ 	.byte	0x03, 0x50
        /*000a*/ 	.short	0x0000


	//----- nvinfo : EIATTR_MAXREG_COUNT
	.align		4
        /*000c*/ 	.byte	0x03, 0x1b
        /*000e*/ 	.short	0x00ff


	//----- nvinfo : EIATTR_MERCURY_ISA_VERSION
	.align		4
        /*0010*/ 	.byte	0x03, 0x5f
        /*0012*/ 	.short	0x0101


	//----- nvinfo : EIATTR_VRC_CTA_INIT_COUNT
	.align		4
        /*0014*/ 	.byte	0x02, 0x4a
	.zero		1
	.zero		1


	//----- nvinfo : EIATTR_EXIT_INSTR_OFFSETS
	.align		4
        /*0018*/ 	.byte	0x04, 0x1c
        /*001a*/ 	.short	(.L_101 - .L_100)


	//   ....[0]....
.L_100:
        /*001c*/ 	.word	0x00000010


	//----- nvinfo : EIATTR_SW_WAR
	.align		4
.L_101:
        /*0020*/ 	.byte	0x04, 0x36
        /*0022*/ 	.short	(.L_103 - .L_102)
.L_102:
        /*0024*/ 	.word	0x00000008
.L_103:


//--------------------- .nv.info._Z14updateReplicasPcPiS0_ii --------------------------
	.section	.nv.info._Z14updateReplicasPcPiS0_ii,"",@"SHT_CUDA_INFO"
	.sectionflags	@""
	.align	4


	//----- nvinfo : EIATTR_CUDA_API_VERSION
	.align		4
        /*0000*/ 	.byte	0x04, 0x37
        /*0002*/ 	.short	(.L_105 - .L_104)
.L_104:
        /*0004*/ 	.word	0x00000082


	//----- nvinfo : EIATTR_KPARAM_INFO
	.align		4
.L_105:
        /*0008*/ 	.byte	0x04, 0x17
        /*000a*/ 	.short	(.L_107 - .L_106)
.L_106:
        /*000c*/ 	.word	0x00000000
        /*0010*/ 	.short	0x0004
        /*0012*/ 	.short	0x001c
        /*0014*/ 	.byte	0x00, 0xf0, 0x11, 0x00


	//----- nvinfo : EIATTR_KPARAM_INFO
	.align		4
.L_107:
        /*0018*/ 	.byte	0x04, 0x17
        /*001a*/ 	.short	(.L_109 - .L_108)
.L_108:
        /*001c*/ 	.word	0x00000000
        /*0020*/ 	.short	0x0003
        /*0022*/ 	.short	0x0018
        /*0024*/ 	.byte	0x00, 0xf0, 0x11, 0x00


	//----- nvinfo : EIATTR_KPARAM_INFO
	.align		4
.L_109:
        /*0028*/ 	.byte	0x04, 0x17
        /*002a*/ 	.short	(.L_111 - .L_110)
.L_110:
        /*002c*/ 	.word	0x00000000
        /*0030*/ 	.short	0x0002
        /*0032*/ 	.short	0x0010
        /*0034*/ 	.byte	0x00, 0xf5, 0x21, 0x00


	//----- nvinfo : EIATTR_KPARAM_INFO
	.align		4
.L_111:
        /*0038*/ 	.byte	0x04, 0x17
        /*003a*/ 	.short	(.L_113 - .L_112)
.L_112:
        /*003c*/ 	.word	0x00000000
        /*0040*/ 	.short	0x0001
        /*0042*/ 	.short	0x0008
        /*0044*/ 	.byte	0x00, 0xf5, 0x21, 0x00


	//----- nvinfo : EIATTR_KPARAM_INFO
	.align		4
.L_113:
        /*0048*/ 	.byte	0x04, 0x17
        /*004a*/ 	.short	(.L_115 - .L_114)
.L_114:
        /*004c*/ 	.word	0x00000000
        /*0050*/ 	.short	0x0000
        /*0052*/ 	.short	0x0000
        /*0054*/ 	.byte	0x00, 0xf5, 0x21, 0x00


	//----- nvinfo : EIATTR_SPARSE_MMA_MASK
	.align		4
.L_115:
        /*0058*/ 	.byte	0x03, 0x50
        /*005a*/ 	.short	0x0000


	//----- nvinfo : EIATTR_MAXREG_COUNT
	.align		4
        /*005c*/ 	.byte	0x03, 0x1b
        /*005e*/ 	.short	0x00ff


	//----- nvinfo : EIATTR_MERCURY_ISA_VERSION
	.align		4
        /*0060*/ 	.byte	0x03, 0x5f
        /*0062*/ 	.short	0x0101


	//----- nvinfo : EIATTR_VRC_CTA_INIT_COUNT
	.align		4
        /*0064*/ 	.byte	0x02, 0x4a
	.zero		1
	.zero		1


	//----- nvinfo : EIATTR_EXIT_INSTR_OFFSETS
	.align		4
        /*0068*/ 	.byte	0x04, 0x1c
        /*006a*/ 	.short	(.L_117 - .L_116)


	//   ....[0]....
.L_116:
        /*006c*/ 	.word	0x000000a0


	//   ....[1]....
        /*0070*/ 	.word	0x000008d0


	//----- nvinfo : EIATTR_CBANK_PARAM_SIZE
	.align		4
.L_117:
        /*0074*/ 	.byte	0x03, 0x19
        /*0076*/ 	.short	0x0020


	//----- nvinfo : EIATTR_PARAM_CBANK
	.align		4
        /*0078*/ 	.byte	0x04, 0x0a
        /*007a*/ 	.short	(.L_119 - .L_118)
	.align		4
.L_118:
        /*007c*/ 	.word	index@(.nv.constant0._Z14updateReplicasPcPiS0_ii)
        /*0080*/ 	.short	0x0380
        /*0082*/ 	.short	0x0020


	//----- nvinfo : EIATTR_SW_WAR
	.align		4
.L_119:
        /*0084*/ 	.byte	0x04, 0x36
        /*0086*/ 	.short	(.L_121 - .L_120)
.L_120:
        /*0088*/ 	.word	0x00000008
.L_121:


//--------------------- .nv.info._Z11equilibrateP17curandStateMtgp32PcPiiiiiii --------------------------
	.section	.nv.info._Z11equilibrateP17curandStateMtgp32PcPiiiiiii,"",@"SHT_CUDA_INFO"
	.sectionflags	@""
	.align	4


	//----- nvinfo : EIATTR_CUDA_API_VERSION
	.align		4
        /*0000*/ 	.byte	0x04, 0x37
        /*0002*/ 	.short	(.L_123 - .L_122)
.L_122:
        /*0004*/ 	.word	0x00000082


	//----- nvinfo : EIATTR_KPARAM_INFO
	.align		4
.L_123:
        /*0008*/ 	.byte	0x04, 0x17
        /*000a*/ 	.short	(.L_125 - .L_124)
.L_124:
        /*000c*/ 	.word	0x00000000
        /*0010*/ 	.short	0x0008
        /*0012*/ 	.short	0x002c
        /*0014*/ 	.byte	0x00, 0xf0, 0x11, 0x00


	//----- nvinfo : EIATTR_KPARAM_INFO
	.align		4
.L_125:
        /*0018*/ 	.byte	0x04, 0x17
        /*001a*/ 	.short	(.L_127 - .L_126)
.L_126:
        /*001c*/ 	.word	0x00000000
        /*0020*/ 	.short	0x0007
        /*0022*/ 	.short	0x0028
        /*0024*/ 	.byte	0x00, 0xf0, 0x11, 0x00


	//----- nvinfo : EIATTR_KPARAM_INFO
	.align		4
.L_127:
        /*0028*/ 	.byte	0x04, 0x17
        /*002a*/ 	.short	(.L_129 - .L_128)
.L_128:
        /*002c*/ 	.word	0x00000000
        /*0030*/ 	.short	0x0006
        /*0032*/ 	.short	0x0024
        /*0034*/ 	.byte	0x00, 0xf0, 0x11, 0x00


	//----- nvinfo : EIATTR_KPARAM_INFO
	.align		4
.L_129:
        /*0038*/ 	.byte	0x04, 0x17
        /*003a*/ 	.short	(.L_131 - .L_130)
.L_130:
        /*003c*/ 	.word	0x00000000
        /*0040*/ 	.short	0x0005
        /*0042*/ 	.short	0x0020
        /*0044*/ 	.byte	0x00, 0xf0, 0x11, 0x00


	//----- nvinfo : EIATTR_KPARAM_INFO
	.align		4
.L_131:
        /*0048*/ 	.byte	0x04, 0x17
        /*004a*/ 	.short	(.L_133 - .L_132)
.L_132:
        /*004c*/ 	.word	0x00000000
        /*0050*/ 	.short	0x0004
        /*0052*/ 	.short	0x001c
        /*0054*/ 	.byte	0x00, 0xf0, 0x11, 0x00


	//----- nvinfo : EIATTR_KPARAM_INFO
	.align		4
.L_133:
        /*0058*/ 	.byte	0x04, 0x17
        /*005a*/ 	.short	(.L_135 - .L_134)
.L_134:
        /*005c*/ 	.word	0x00000000
        /*0060*/ 	.short	0x0003
        /*0062*/ 	.short	0x0018
        /*0064*/ 	.byte	0x00, 0xf0, 0x11, 0x00


	//----- nvinfo : EIATTR_KPARAM_INFO
	.align		4
.L_135:
        /*0068*/ 	.byte	0x04, 0x17
        /*006a*/ 	.short	(.L_137 - .L_136)
.L_136:
        /*006c*/ 	.word	0x00000000
        /*0070*/ 	.short	0x0002
        /*0072*/ 	.short	0x0010
        /*0074*/ 	.byte	0x00, 0xf5, 0x21, 0x00


	//----- nvinfo : EIATTR_KPARAM_INFO
	.align		4
.L_137:
        /*0078*/ 	.byte	0x04, 0x17
        /*007a*/ 	.short	(.L_139 - .L_138)
.L_138:
        /*007c*/ 	.word	0x00000000
        /*0080*/ 	.short	0x0001
        /*0082*/ 	.short	0x0008
        /*0084*/ 	.byte	0x00, 0xf5, 0x21, 0x00


	//----- nvinfo : EIATTR_KPARAM_INFO
	.align		4
.L_139:
        /*0088*/ 	.byte	0x04, 0x17
        /*008a*/ 	.short	(.L_141 - .L_140)
.L_140:
        /*008c*/ 	.word	0x00000000
        /*0090*/ 	.short	0x0000
        /*0092*/ 	.short	0x0000
        /*0094*/ 	.byte	0x00, 0xf5, 0x21, 0x00


	//----- nvinfo : EIATTR_SPARSE_MMA_MASK
	.align		4
.L_141:
        /*0098*/ 	.byte	0x03, 0x50
        /*009a*/ 	.short	0x0000


	//----- nvinfo : EIATTR_MAXREG_COUNT
	.align		4
        /*009c*/ 	.byte	0x03, 0x1b
        /*009e*/ 	.short	0x00ff


	//----- nvinfo : EIATTR_NUM_BARRIERS
	.align		4
        /*00a0*/ 	.byte	0x02, 0x4c
        /*00a2*/ 	.byte	0x01
	.zero		1


	//----- nvinfo : EIATTR_MERCURY_ISA_VERSION
	.align		4
        /*00a4*/ 	.byte	0x03, 0x5f
        /*00a6*/ 	.short	0x0101


	//----- nvinfo : EIATTR_VRC_CTA_INIT_COUNT
	.align		4
        /*00a8*/ 	.byte	0x02, 0x4a
	.zero		1
	.zero		1


	//----- nvinfo : EIATTR_EXIT_INSTR_OFFSETS
	.align		4
        /*00ac*/ 	.byte	0x04, 0x1c
        /*00ae*/ 	.short	(.L_143 - .L_142)


	//   ....[0]....
.L_142:
        /*00b0*/ 	.word	0x00000050


	//   ....[1]....
        /*00b4*/ 	.word	0x00001450


	//----- nvinfo : EIATTR_CBANK_PARAM_SIZE
	.align		4
.L_143:
        /*00b8*/ 	.byte	0x03, 0x19
        /*00ba*/ 	.short	0x0030


	//----- nvinfo : EIATTR_PARAM_CBANK
	.align		4
        /*00bc*/ 	.byte	0x04, 0x0a
        /*00be*/ 	.short	(.L_145 - .L_144)
	.align		4
.L_144:
        /*00c0*/ 	.word	index@(.nv.constant0._Z11equilibrateP17curandStateMtgp32PcPiiiiiii)
        /*00c4*/ 	.short	0x0380
        /*00c6*/ 	.short	0x0030


	//----- nvinfo : EIATTR_SW_WAR
	.align		4
.L_145:
        /*00c8*/ 	.byte	0x04, 0x36
        /*00ca*/ 	.short	(.L_147 - .L_146)
.L_146:
        /*00cc*/ 	.word	0x00000008
.L_147:


//--------------------- .nv.info._Z20initializePopulationP17curandStateMtgp32Pciii --------------------------
	.section	.nv.info._Z20initializePopulationP17curandStateMtgp32Pciii,"",@"SHT_CUDA_INFO"
	.sectionflags	@""
	.align	4


	//----- nvinfo : EIATTR_CUDA_API_VERSION
	.align		4
        /*0000*/ 	.byte	0x04, 0x37
        /*0002*/ 	.short	(.L_149 - .L_148)
.L_148:
        /*0004*/ 	.word	0x00000082


	//----- nvinfo : EIATTR_KPARAM_INFO
	.align		4
.L_149:
        /*0008*/ 	.byte	0x04, 0x17
        /*000a*/ 	.short	(.L_151 - .L_150)
.L_150:
        /*000c*/ 	.word	0x00000000
        /*0010*/ 	.short	0x0004
        /*0012*/ 	.short	0x0018
        /*0014*/ 	.byte	0x00, 0xf0, 0x11, 0x00


	//----- nvinfo : EIATTR_KPARAM_INFO
	.align		4
.L_151:
        /*0018*/ 	.byte	0x04, 0x17
        /*001a*/ 	.short	(.L_153 - .L_152)
.L_152:
        /*001c*/ 	.word	0x00000000
        /*0020*/ 	.short	0x0003
        /*0022*/ 	.short	0x0014
        /*0024*/ 	.byte	0x00, 0xf0, 0x11, 0x00


	//----- nvinfo : EIATTR_KPARAM_INFO
	.align		4
.L_153:
        /*0028*/ 	.byte	0x04, 0x17
        /*002a*/ 	.short	(.L_155 - .L_154)
.L_154:
        /*002c*/ 	.word	0x00000000
        /*0030*/ 	.short	0x0002
        /*0032*/ 	.short	0x0010
        /*0034*/ 	.byte	0x00, 0xf0, 0x11, 0x00


	//----- nvinfo : EIATTR_KPARAM_INFO
	.align		4
.L_155:
        /*0038*/ 	.byte	0x04, 0x17
        /*003a*/ 	.short	(.L_157 - .L_156)
.L_156:
        /*003c*/ 	.word	0x00000000
        /*0040*/ 	.short	0x0001
        /*0042*/ 	.short	0x0008
        /*0044*/ 	.byte	0x00, 0xf5, 0x21, 0x00


	//----- nvinfo : EIATTR_KPARAM_INFO
	.align		4
.L_157:
        /*0048*/ 	.byte	0x04, 0x17
        /*004a*/ 	.short	(.L_159 - .L_158)
.L_158:
        /*004c*/ 	.word	0x00000000
        /*0050*/ 	.short	0x0000
        /*0052*/ 	.short	0x0000
        /*0054*/ 	.byte	0x00, 0xf5, 0x21, 0x00


	//----- nvinfo : EIATTR_SPARSE_MMA_MASK
	.align		4
.L_159:
        /*0058*/ 	.byte	0x03, 0x50
        /*005a*/ 	.short	0x0000


	//----- nvinfo : EIATTR_MAXREG_COUNT
	.align		4
        /*005c*/ 	.byte	0x03, 0x1b
        /*005e*/ 	.short	0x00ff


	//----- nvinfo : EIATTR_NUM_BARRIERS
	.align		4
        /*0060*/ 	.byte	0x02, 0x4c
        /*0062*/ 	.byte	0x01
	.zero		1


	//----- nvinfo : EIATTR_MERCURY_ISA_VERSION
	.align		4
        /*0064*/ 	.byte	0x03, 0x5f
        /*0066*/ 	.short	0x0101


	//----- nvinfo : EIATTR_VRC_CTA_INIT_COUNT
	.align		4
        /*0068*/ 	.byte	0x02, 0x4a
	.zero		1
	.zero		1


	//----- nvinfo : EIATTR_EXIT_INSTR_OFFSETS
	.align		4
        /*006c*/ 	.byte	0x04, 0x1c
        /*006e*/ 	.short	(.L_161 - .L_160)


	//   ....[0]....
.L_160:
        /*0070*/ 	.word	0x00000030


	//   ....[1]....
        /*0074*/ 	.word	0x00000bc0


	//   ....[2]....
        /*0078*/ 	.word	0x00001120


	//----- nvinfo : EIATTR_CBANK_PARAM_SIZE
	.align		4
.L_161:
        /*007c*/ 	.byte	0x03, 0x19
        /*007e*/ 	.short	0x001c


	//----- nvinfo : EIATTR_PARAM_CBANK
	.align		4
        /*0080*/ 	.byte	0x04, 0x0a
        /*0082*/ 	.short	(.L_163 - .L_162)
	.align		4
.L_162:
        /*0084*/ 	.word	index@(.nv.constant0._Z20initializePopulationP17curandStateMtgp32Pciii)
        /*0088*/ 	.short	0x0380
        /*008a*/ 	.short	0x001c


	//----- nvinfo : EIATTR_SW_WAR
	.align		4
.L_163:
        /*008c*/ 	.byte	0x04, 0x36
        /*008e*/ 	.short	(.L_165 - .L_164)
.L_164:
        /*0090*/ 	.word	0x00000008
.L_165:


//--------------------- .nv.callgraph             --------------------------
	.section	.nv.callgraph,"",@"SHT_CUDA_CALLGRAPH"
	.align	4
	.sectionentsize	8
	.align		4
        /*0000*/ 	.word	0x00000000
	.align		4
        /*0004*/ 	.word	0xffffffff
	.align		4
        /*0008*/ 	.word	0x00000000
	.align		4
        /*000c*/ 	.word	0xfffffffe
	.align		4
        /*0010*/ 	.word	0x00000000
	.align		4
        /*0014*/ 	.word	0xfffffffd
	.align		4
        /*0018*/ 	.word	0x00000000
	.align		4
        /*001c*/ 	.word	0xfffffffc


//--------------------- .nv.constant4             --------------------------
	.section	.nv.constant4,"a",@progbits
	.align	8
	.align		8
.nv.constant4:
        /*0000*/ 	.dword	precalc_xorwow_matrix
	.align		8
        /*0008*/ 	.dword	precalc_xorwow_offset_matrix
	.align		8
        /*0010*/ 	.dword	mrg32k3aM1
	.align		8
        /*0018*/ 	.dword	mrg32k3aM2
	.align		8
        /*0020*/ 	.dword	mrg32k3aM1SubSeq
	.align		8
        /*0028*/ 	.dword	mrg32k3aM2SubSeq
	.align		8
        /*0030*/ 	.dword	mrg32k3aM1Seq
	.align		8
        /*0038*/ 	.dword	mrg32k3aM2Seq
	.align		8
        /*0040*/ 	.dword	_ZN34_INTERNAL_3919aa53_4_k_cu_78befb854cuda3std3__45__cpo5beginE
	.align		8
        /*0048*/ 	.dword	_ZN34_INTERNAL_3919aa53_4_k_cu_78befb854cuda3std3__45__cpo3endE
	.align		8
        /*0050*/ 	.dword	_ZN34_INTERNAL_3919aa53_4_k_cu_78befb854cuda3std3__45__cpo6cbeginE
	.align		8
        /*0058*/ 	.dword	_ZN34_INTERNAL_3919aa53_4_k_cu_78befb854cuda3std3__45__cpo4cendE
	.align		8
        /*0060*/ 	.dword	_ZN34_INTERNAL_3919aa53_4_k_cu_78befb854cuda3std3__45__cpo6rbeginE
	.align		8
        /*0068*/ 	.dword	_ZN34_INTERNAL_3919aa53_4_k_cu_78befb854cuda3std3__45__cpo4rendE
	.align		8
        /*0070*/ 	.dword	_ZN34_INTERNAL_3919aa53_4_k_cu_78befb854cuda3std3__45__cpo7crbeginE
	.align		8
        /*0078*/ 	.dword	_ZN34_INTERNAL_3919aa53_4_k_cu_78befb854cuda3std3__45__cpo5crendE
	.align		8
        /*0080*/ 	.dword	_ZN34_INTERNAL_3919aa53_4_k_cu_78befb854cuda3std3__436_GLOBAL__N__3919aa53_4_k_cu_78befb856ignoreE
	.align		8
        /*0088*/ 	.dword	_ZN34_INTERNAL_3919aa53_4_k_cu_78befb854cuda3std3__419piecewise_constructE
	.align		8
        /*0090*/ 	.dword	_ZN34_INTERNAL_3919aa53_4_k_cu_78befb854cuda3std3__48in_placeE
	.align		8
        /*0098*/ 	.dword	_ZN34_INTERNAL_3919aa53_4_k_cu_78befb854cuda3std3__420unreachable_sentinelE
	.align		8
        /*00a0*/ 	.dword	_ZN34_INTERNAL_3919aa53_4_k_cu_78befb854cuda3std3__47nulloptE
	.align		8
        /*00a8*/ 	.dword	_ZN34_INTERNAL_3919aa53_4_k_cu_78befb854cuda3std3__48unexpectE
	.align		8
        /*00b0*/ 	.dword	_ZN34_INTERNAL_3919aa53_4_k_cu_78befb854cuda3std6ranges3__45__cpo4swapE
	.align		8
        /*00b8*/ 	.dword	_ZN34_INTERNAL_3919aa53_4_k_cu_78befb854cuda3std6ranges3__45__cpo9iter_moveE
	.align		8
        /*00c0*/ 	.dword	_ZN34_INTERNAL_3919aa53_4_k_cu_78befb854cuda3std6ranges3__45__cpo5beginE
	.align		8
        /*00c8*/ 	.dword	_ZN34_INTERNAL_3919aa53_4_k_cu_78befb854cuda3std6ranges3__45__cpo3endE
	.align		8
        /*00d0*/ 	.dword	_ZN34_INTERNAL_3919aa53_4_k_cu_78befb854cuda3std6ranges3__45__cpo6cbeginE
	.align		8
        /*00d8*/ 	.dword	_ZN34_INTERNAL_3919aa53_4_k_cu_78befb854cuda3std6ranges3__45__cpo4cendE
	.align		8
        /*00e0*/ 	.dword	_ZN34_INTERNAL_3919aa53_4_k_cu_78befb854cuda3std6ranges3__45__cpo7advanceE
	.align		8
        /*00e8*/ 	.dword	_ZN34_INTERNAL_3919aa53_4_k_cu_78befb854cuda3std6ranges3__45__cpo9iter_swapE
	.align		8
        /*00f0*/ 	.dword	_ZN34_INTERNAL_3919aa53_4_k_cu_78befb854cuda3std6ranges3__45__cpo4nextE
	.align		8
        /*00f8*/ 	.dword	_ZN34_INTERNAL_3919aa53_4_k_cu_78befb854cuda3std6ranges3__45__cpo4prevE
	.align		8
        /*0100*/ 	.dword	_ZN34_INTERNAL_3919aa53_4_k_cu_78befb854cuda3std6ranges3__45__cpo4dataE
	.align		8
        /*0108*/ 	.dword	_ZN34_INTERNAL_3919aa53_4_k_cu_78befb854cuda3std6ranges3__45__cpo5cdataE
	.align		8
        /*0110*/ 	.dword	_ZN34_INTERNAL_3919aa53_4_k_cu_78befb854cuda3std6ranges3__45__cpo4sizeE
	.align		8
        /*0118*/ 	.dword	_ZN34_INTERNAL_3919aa53_4_k_cu_78befb854cuda3std6ranges3__45__cpo5ssizeE
	.align		8
        /*0120*/ 	.dword	_ZN34_INTERNAL_3919aa53_4_k_cu_78befb854cuda3std6ranges3__45__cpo8distanceE
	.align		8
        /*0128*/ 	.dword	_ZN34_INTERNAL_3919aa53_4_k_cu_78befb856thrust24THRUST_300001_SM_1000_NS8cuda_cub3parE
	.align		8
        /*0130*/ 	.dword	_ZN34_INTERNAL_3919aa53_4_k_cu_78befb856thrust24THRUST_300001_SM_1000_NS8cuda_cub10par_nosyncE
	.align		8
        /*0138*/ 	.dword	_ZN34_INTERNAL_3919aa53_4_k_cu_78befb856thrust24THRUST_300001_SM_1000_NS6system6detail10sequential3seqE
	.align		8
        /*0140*/ 	.dword	_ZN34_INTERNAL_3919aa53_4_k_cu_78befb856thrust24THRUST_300001_SM_1000_NS6system3cpp3parE
	.align		8
        /*0148*/ 	.dword	_ZN34_INTERNAL_3919aa53_4_k_cu_78befb856thrust24THRUST_300001_SM_1000_NS12placeholders2_1E
	.align		8
        /*0150*/ 	.dword	_ZN34_INTERNAL_3919aa53_4_k_cu_78befb856thrust24THRUST_300001_SM_1000_NS12placeholders2_2E
	.align		8
        /*0158*/ 	.dword	_ZN34_INTERNAL_3919aa53_4_k_cu_78befb856thrust24THRUST_300001_SM_1000_NS12placeholders2_3E
	.align		8
        /*0160*/ 	.dword	_ZN34_INTERNAL_3919aa53_4_k_cu_78befb856thrust24THRUST_300001_SM_1000_NS12placeholders2_4E
	.align		8
        /*0168*/ 	.dword	_ZN34_INTERNAL_3919aa53_4_k_cu_78befb856thrust24THRUST_300001_SM_1000_NS12placeholders2_5E
	.align		8
        /*0170*/ 	.dword	_ZN34_INTERNAL_3919aa53_4_k_cu_78befb856thrust24THRUST_300001_SM_1000_NS12placeholders2_6E
	.align		8
        /*0178*/ 	.dword	_ZN34_INTERNAL_3919aa53_4_k_cu_78befb856thrust24THRUST_300001_SM_1000_NS12placeholders2_7E
	.align		8
        /*0180*/ 	.dword	_ZN34_INTERNAL_3919aa53_4_k_cu_78befb856thrust24THRUST_300001_SM_1000_NS12placeholders2_8E
	.align		8
        /*0188*/ 	.dword	_ZN34_INTERNAL_3919aa53_4_k_cu_78befb856thrust24THRUST_300001_SM_1000_NS12placeholders2_9E
	.align		8
        /*0190*/ 	.dword	_ZN34_INTERNAL_3919aa53_4_k_cu_78befb856thrust24THRUST_300001_SM_1000_NS12placeholders3_10E
	.align		8
        /*0198*/ 	.dword	_ZN34_INTERNAL_3919aa53_4_k_cu_78befb856thrust24THRUST_300001_SM_1000_NS3seqE
	.align		8
        /*01a0*/ 	.dword	_ZN34_INTERNAL_3919aa53_4_k_cu_78befb856thrust24THRUST_300001_SM_1000_NS6deviceE


//--------------------- .nv.constant3             --------------------------
	.section	.nv.constant3,"a",@progbits
	.align	8
.nv.constant3:
	.type		__cr_lgamma_table,@object
	.size		__cr_lgamma_table,(.L_8 - __cr_lgamma_table)
__cr_lgamma_table:
        /*0000*/ 	.byte	0x00, 0x00, 0x00, 0x00, 0x00, 0x00, 0x00, 0x00, 0x00, 0x00, 0x00, 0x00, 0x00, 0x00, 0x00, 0x00
        /*0010*/ 	.byte	0xef, 0x39, 0xfa, 0xfe, 0x42, 0x2e, 0xe6, 0x3f, 0x02, 0x20, 0x2a, 0xfa, 0x0b, 0xab, 0xfc, 0x3f
        /*0020*/ 	.byte	0xf9, 0x2c, 0x92, 0x7c, 0xa7, 0x6c, 0x09, 0x40, 0xc9, 0x79, 0x44, 0x3c, 0x64, 0x26, 0x13, 0x40
        /*0030*/ 	.byte	0xca, 0x01, 0xcf, 0x3a, 0x27, 0x51, 0x1a, 0x40, 0x30, 0xcc, 0x2d, 0xf3, 0xe1, 0x0c, 0x21, 0x40
        /*0040*/ 	.byte	0x0d, 0xb7, 0xfc, 0x82, 0x8e, 0x35, 0x25, 0x40
.L_8:


//--------------------- .text._ZN3cub18CUB_300001_SM_10006detail8for_each13static_kernelINS2_12policy_hub_t12policy_500_tEmN6thrust24THRUST_300001_SM_1000_NS8cuda_cub20__uninitialized_fill7functorINS7_10device_ptrIiEEiEEEEvT0_T1_ --------------------------
	.section	.text._ZN3cub18CUB_300001_SM_10006detail8for_each13static_kernelINS2_12policy_hub_t12policy_500_tEmN6thrust24THRUST_300001_SM_1000_NS8cuda_cub20__uninitialized_fill7functorINS7_10device_ptrIiEEiEEEEvT0_T1_,"ax",@progbits
	.align	128
        .global         _ZN3cub18CUB_300001_SM_10006detail8for_each13static_kernelINS2_12policy_hub_t12policy_500_tEmN6thrust24THRUST_300001_SM_1000_NS8cuda_cub20__uninitialized_fill7functorINS7_10device_ptrIiEEiEEEEvT0_T1_
        .type           _ZN3cub18CUB_300001_SM_10006detail8for_each13static_kernelINS2_12policy_hub_t12policy_500_tEmN6thrust24THRUST_300001_SM_1000_NS8cuda_cub20__uninitialized_fill7functorINS7_10device_ptrIiEEiEEEEvT0_T1_,@function
        .size           _ZN3cub18CUB_300001_SM_10006detail8for_each13static_kernelINS2_12policy_hub_t12policy_500_tEmN6thrust24THRUST_300001_SM_1000_NS8cuda_cub20__uninitialized_fill7functorINS7_10device_ptrIiEEiEEEEvT0_T1_,(.L_x_15 - _ZN3cub18CUB_300001_SM_10006detail8for_each13static_kernelINS2_12policy_hub_t12policy_500_tEmN6thrust24THRUST_300001_SM_1000_NS8cuda_cub20__uninitialized_fill7functorINS7_10device_ptrIiEEiEEEEvT0_T1_)
        .other          _ZN3cub18CUB_300001_SM_10006detail8for_each13static_kernelINS2_12policy_hub_t12policy_500_tEmN6thrust24THRUST_300001_SM_1000_NS8cuda_cub20__uninitialized_fill7functorINS7_10device_ptrIiEEiEEEEvT0_T1_,@"STO_CUDA_ENTRY STV_DEFAULT"
_ZN3cub18CUB_300001_SM_10006detail8for_each13static_kernelINS2_12policy_hub_t12policy_500_tEmN6thrust24THRUST_300001_SM_1000_NS8cuda_cub20__uninitialized_fill7functorINS7_10device_ptrIiEEiEEEEvT0_T1_:
.text._ZN3cub18CUB_300001_SM_10006detail8for_each13static_kernelINS2_12policy_hub_t12policy_500_tEmN6thrust24THRUST_300001_SM_1000_NS8cuda_cub20__uninitialized_fill7functorINS7_10device_ptrIiEEiEEEEvT0_T1_:
[----:B------:R-:W-:Y:S08]  /*0000*/  LDC R1, c[0x0][0x37c] ;  /* 0x0000df00ff017b82 */ /* 0x000ff00000000800 */
[----:B------:R-:W0:Y:S01]  /*0010*/  S2UR UR4, SR_CTAID.X ;  /* 0x00000000000479c3 */ /* 0x000e220000002500 */
[----:B------:R-:W1:Y:S01]  /*0020*/  LDCU.64 UR6, c[0x0][0x380] ;  /* 0x00007000ff0677ac */ /* 0x000e620008000a00 */
[----:B------:R-:W2:Y:S01]  /*0030*/  LDCU.64 UR8, c[0x0][0x358] ;  /* 0x00006b00ff0877ac */ /* 0x000ea20008000a00 */
[----:B0-----:R-:W-:-:S04]  /*0040*/  UIMAD.WIDE.U32 UR4, UR4, 0x200, URZ ;  /* 0x00000200040478a5 */ /* 0x001fc8000f8e00ff */
[----:B-1----:R-:W-:-:S04]  /*0050*/  UIADD3 UR6, UP0, UPT, -UR4, UR6, URZ ;  /* 0x0000000604067290 */ /* 0x002fc8000ff1e1ff */
[----:B------:R-:W-:Y:S02]  /*0060*/  UIADD3.X UR7, UPT, UPT, ~UR5, UR7, URZ, UP0, !UPT ;  /* 0x0000000705077290 */ /* 0x000fe400087fe5ff */
[----:B------:R-:W-:-:S04]  /*0070*/  UISETP.GE.U32.AND UP0, UPT, UR6, 0x200, UPT ;  /* 0x000002000600788c */ /* 0x000fc8000bf06070 */
[----:B------:R-:W-:-:S09]  /*0080*/  UISETP.GE.U32.AND.EX UP0, UPT, UR7, URZ, UPT, UP0 ;  /* 0x000000ff0700728c */ /* 0x000fd2000bf06100 */
[----:B--2---:R-:W-:Y:S05]  /*0090*/  BRA.U !UP0, `(.L_x_0) ;  /* 0x0000000108287547 */ /* 0x004fea000b800000 */
[----:B------:R-:W0:Y:S01]  /*00a0*/  S2R R0, SR_TID.X ;  /* 0x0000000000007919 */ /* 0x000e220000002100 */
[----:B------:R-:W1:Y:S01]  /*00b0*/  LDCU.64 UR6, c[0x0][0x388] ;  /* 0x00007100ff0677ac */ /* 0x000e620008000a00 */
[----:B------:R-:W2:Y:S01]  /*00c0*/  LDC R5, c[0x0][0x390] ;  /* 0x0000e400ff057b82 */ /* 0x000ea20000000800 */
[----:B0-----:R-:W-:-:S05]  /*00d0*/  IADD3 R0, P0, PT, R0, UR4, RZ ;  /* 0x0000000400007c10 */ /* 0x001fca000ff1e0ff */
[----:B------:R-:W-:Y:S01]  /*00e0*/  IMAD.X R3, RZ, RZ, UR5, P0 ;  /* 0x00000005ff037e24 */ /* 0x000fe200080e06ff */
[----:B-1----:R-:W-:-:S04]  /*00f0*/  LEA R2, P0, R0, UR6, 0x2 ;  /* 0x0000000600027c11 */ /* 0x002fc8000f8010ff */
[----:B------:R-:W-:-:S05]  /*0100*/  LEA.HI.X R3, R0, UR7, R3, 0x2, P0 ;  /* 0x0000000700037c11 */ /* 0x000fca00080f1403 */
[----:B--2---:R-:W-:Y:S04]  /*0110*/  STG.E desc[UR8][R2.64], R5 ;  /* 0x0000000502007986 */ /* 0x004fe8000c101908 */
[----:B------:R-:W-:Y:S01]  /*0120*/  STG.E desc[UR8][R2.64+0x400], R5 ;  /* 0x0004000502007986 */ /* 0x000fe2000c101908 */
[----:B------:R-:W-:Y:S05]  /*0130*/  EXIT ;  /* 0x000000000000794d */ /* 0x000fea0003800000 */
.L_x_0:
[----:B------:R-:W0:Y:S01]  /*0140*/  S2R R0, SR_TID.X ;  /* 0x0000000000007919 */ /* 0x000e220000002100 */
[----:B------:R-:W-:Y:S01]  /*0150*/  IMAD.U32 R2, RZ, RZ, UR7 ;  /* 0x00000007ff027e24 */ /* 0x000fe2000f8e00ff */
[----:B------:R-:W1:Y:S01]  /*0160*/  LDCU.64 UR10, c[0x0][0x388] ;  /* 0x00007100ff0a77ac */ /* 0x000e620008000a00 */
[----:B------:R-:W-:Y:S01]  /*0170*/  IMAD.U32 R4, RZ, RZ, UR7 ;  /* 0x00000007ff047e24 */ /* 0x000fe2000f8e00ff */
[----:B0-----:R-:W-:-:S04]  /*0180*/  ISETP.LT.U32.AND P0, PT, R0, UR6, PT ;  /* 0x0000000600007c0c */ /* 0x001fc8000bf01070 */
[----:B------:R-:W-:Y:S01]  /*0190*/  ISETP.GT.U32.AND.EX P0, PT, R2, RZ, PT, P0 ;  /* 0x000000ff0200720c */ /* 0x000fe20003f04100 */
[C---:B------:R-:W-:Y:S01]  /*01a0*/  VIADD R2, R0.reuse, 0x100 ;  /* 0x0000010000027836 */ /* 0x040fe20000000000 */
[----:B------:R-:W-:-:S04]  /*01b0*/  IADD3 R0, P2, PT, R0, UR4, RZ ;  /* 0x0000000400007c10 */ /* 0x000fc8000ff5e0ff */
[----:B------:R-:W-:Y:S01]  /*01c0*/  ISETP.LT.U32.AND P1, PT, R2, UR6, PT ;  /* 0x0000000602007c0c */ /* 0x000fe2000bf21070 */
[----:B------:R-:W-:Y:S01]  /*01d0*/  IMAD.X R3, RZ, RZ, UR5, P2 ;  /* 0x00000005ff037e24 */ /* 0x000fe200090e06ff */
[----:B-1----:R-:W-:Y:S02]  /*01e0*/  LEA R2, P2, R0, UR10, 0x2 ;  /* 0x0000000a00027c11 */ /* 0x002fe4000f8410ff */
[----:B------:R-:W-:Y:S02]  /*01f0*/  ISETP.GT.U32.AND.EX P1, PT, R4, RZ, PT, P1 ;  /* 0x000000ff0400720c */ /* 0x000fe40003f24110 */
[----:B------:R-:W-:Y:S01]  /*0200*/  LEA.HI.X R3, R0, UR11, R3, 0x2, P2 ;  /* 0x0000000b00037c11 */ /* 0x000fe200090f1403 */
[----:B------:R-:W0:Y:S04]  /*0210*/  @P0 LDC R5, c[0x0][0x390] ;  /* 0x0000e400ff050b82 */ /* 0x000e280000000800 */
[----:B0-----:R0:W-:Y:S06]  /*0220*/  @P0 STG.E desc[UR8][R2.64], R5 ;  /* 0x0000000502000986 */ /* 0x0011ec000c101908 */
[----:B------:R-:W-:Y:S05]  /*0230*/  @!P1 EXIT ;  /* 0x000000000000994d */ /* 0x000fea0003800000 */
[----:B0-----:R-:W0:Y:S02]  /*0240*/  LDC R5, c[0x0][0x390] ;  /* 0x0000e400ff057b82 */ /* 0x001e240000000800 */
[----:B0-----:R-:W-:Y:S01]  /*0250*/  STG.E desc[UR8][R2.64+0x400], R5 ;  /* 0x0004000502007986 */ /* 0x001fe2000c101908 */
[----:B------:R-:W-:Y:S05]  /*0260*/  EXIT ;  /* 0x000000000000794d */ /* 0x000fea0003800000 */
.L_x_1:
[----:B------:R-:W-:-:S00]  /*0270*/  BRA `(.L_x_1) ;  /* 0xfffffffc00fc7947 */ /* 0x000fc0000383ffff */
[----:B------:R-:W-:-:S00]  /*0280*/  NOP ;  /* 0x0000000000007918 */ /* 0x000fc00000000000 */
[----:B------:R-:W-:-:S00]  /*0290*/  NOP ;  /* 0x0000000000007918 */ /* 0x000fc00000000000 */
[----:B------:R-:W-:-:S00]  /*02a0*/  NOP ;  /* 0x0000000000007918 */ /* 0x000fc00000000000 */
[----:B------:R-:W-:-:S00]  /*02b0*/  NOP ;  /* 0x0000000000007918 */ /* 0x000fc00000000000 */
[----:B------:R-:W-:-:S00]  /*02c0*/  NOP ;  /* 0x0000000000007918 */ /* 0x000fc00000000000 */
[----:B------:R-:W-:-:S00]  /*02d0*/  NOP ;  /* 0x0000000000007918 */ /* 0x000fc00000000000 */
[----:B------:R-:W-:-:S00]  /*02e0*/  NOP ;  /* 0x0000000000007918 */ /* 0x000fc00000000000 */
[----:B------:R-:W-:-:S00]  /*02f0*/  NOP ;  /* 0x0000000000007918 */ /* 0x000fc00000000000 */
.L_x_15:


//--------------------- .text._ZN3cub18CUB_300001_SM_10006detail11EmptyKernelIvEEvv --------------------------
	.section	.text._ZN3cub18CUB_300001_SM_10006detail11EmptyKernelIvEEvv,"ax",@progbits
	.align	128
        .global         _ZN3cub18CUB_300001_SM_10006detail11EmptyKernelIvEEvv
        .type           _ZN3cub18CUB_300001_SM_10006detail11EmptyKernelIvEEvv,@function
        .size           _ZN3cub18CUB_300001_SM_10006detail11EmptyKernelIvEEvv,(.L_x_16 - _ZN3cub18CUB_300001_SM_10006detail11EmptyKernelIvEEvv)
        .other          _ZN3cub18CUB_300001_SM_10006detail11EmptyKernelIvEEvv,@"STO_CUDA_ENTRY STV_DEFAULT"
_ZN3cub18CUB_300001_SM_10006detail11EmptyKernelIvEEvv:
.text._ZN3cub18CUB_300001_SM_10006detail11EmptyKernelIvEEvv:
[----:B------:R-:W-:Y:S01]  /*0000*/  LDC R1, c[0x0][0x37c] ;  /* 0x0000df00ff017b82 */ /* 0x000fe20000000800 */
[----:B------:R-:W-:Y:S05]  /*0010*/  EXIT ;  /* 0x000000000000794d */ /* 0x000fea0003800000 */
.L_x_2:
        /* <DEDUP_REMOVED lines=14> */
.L_x_16:


//--------------------- .text._Z14updateReplicasPcPiS0_ii --------------------------
	.section	.text._Z14updateReplicasPcPiS0_ii,"ax",@progbits
	.align	128
        .global         _Z14updateReplicasPcPiS0_ii
        .type           _Z14updateReplicasPcPiS0_ii,@function
        .size           _Z14updateReplicasPcPiS0_ii,(.L_x_17 - _Z14updateReplicasPcPiS0_ii)
        .other          _Z14updateReplicasPcPiS0_ii,@"STO_CUDA_ENTRY STV_DEFAULT"
_Z14updateReplicasPcPiS0_ii:
.text._Z14updateReplicasPcPiS0_ii:
[----:B------:R-:W-:Y:S01]  /*0000*/  LDC R1, c[0x0][0x37c] ;  /* 0x0000df00ff017b82 */ /* 0x000fe20000000800 */
[----:B------:R-:W0:Y:S07]  /*0010*/  S2R R0, SR_TID.X ;  /* 0x0000000000007919 */ /* 0x000e2e0000002100 */
[----:B------:R-:W0:Y:S01]  /*0020*/  S2UR UR4, SR_CTAID.X ;  /* 0x00000000000479c3 */ /* 0x000e220000002500 */
[----:B------:R-:W1:Y:S07]  /*0030*/  LDCU.64 UR12, c[0x0][0x358] ;  /* 0x00006b00ff0c77ac */ /* 0x000e6e0008000a00 */
[----:B------:R-:W0:Y:S08]  /*0040*/  LDC R5, c[0x0][0x360] ;  /* 0x0000d800ff057b82 */ /* 0x000e300000000800 */
[----:B------:R-:W2:Y:S01]  /*0050*/  LDC.64 R2, c[0x0][0x390] ;  /* 0x0000e400ff027b82 */ /* 0x000ea20000000a00 */
[----:B0-----:R-:W-:-:S04]  /*0060*/  IMAD R0, R5, UR4, R0 ;  /* 0x0000000405007c24 */ /* 0x001fc8000f8e0200 */
[----:B--2---:R-:W-:-:S05]  /*0070*/  IMAD.WIDE R2, R0, 0x4, R2 ;  /* 0x0000000400027825 */ /* 0x004fca00078e0202 */
[----:B-1----:R-:W2:Y:S02]  /*0080*/  LDG.E R5, desc[UR12][R2.64] ;  /* 0x0000000c02057981 */ /* 0x002ea4000c1e1900 */
[----:B--2---:R-:W-:-:S13]  /*0090*/  ISETP.NE.AND P0, PT, R5, R0, PT ;  /* 0x000000000500720c */ /* 0x004fda0003f05270 */
[----:B------:R-:W-:Y:S05]  /*00a0*/  @!P0 EXIT ;  /* 0x000000000000894d */ /* 0x000fea0003800000 */
[----:B------:R-:W0:Y:S02]  /*00b0*/  LDCU UR7, c[0x0][0x398] ;  /* 0x00007300ff0777ac */ /* 0x000e240008000800 */
[----:B0-----:R-:W-:-:S09]  /*00c0*/  UISETP.GE.AND UP0, UPT, UR7, 0x1, UPT ;  /* 0x000000010700788c */ /* 0x001fd2000bf06270 */
[----:B------:R-:W-:Y:S05]  /*00d0*/  BRA.U !UP0, `(.L_x_3) ;  /* 0x0000000508e47547 */ /* 0x000fea000b800000 */
[----:B------:R-:W-:Y:S02]  /*00e0*/  UISETP.GE.U32.AND UP1, UPT, UR7, 0x10, UPT ;  /* 0x000000100700788c */ /* 0x000fe4000bf26070 */
[----:B------:R-:W-:Y:S01]  /*00f0*/  IMAD R8, R5, UR7, RZ ;  /* 0x0000000705087c24 */ /* 0x000fe2000f8e02ff */
[----:B------:R-:W-:Y:S02]  /*0100*/  ULOP3.LUT UR10, UR7, 0xf, URZ, 0xc0, !UPT ;  /* 0x0000000f070a7892 */ /* 0x000fe4000f8ec0ff */
[----:B------:R-:W-:Y:S01]  /*0110*/  IMAD R9, R0, UR7, RZ ;  /* 0x0000000700097c24 */ /* 0x000fe2000f8e02ff */
[----:B------:R-:W-:Y:S01]  /*0120*/  UMOV UR4, URZ ;  /* 0x000000ff00047c82 */ /* 0x000fe20008000000 */
[----:B------:R-:W-:Y:S02]  /*0130*/  UISETP.NE.AND UP0, UPT, UR10, URZ, UPT ;  /* 0x000000ff0a00728c */ /* 0x000fe4000bf05270 */
[----:B------:R-:W-:Y:S09]  /*0140*/  BRA.U !UP1, `(.L_x_4) ;  /* 0x0000000109c07547 */ /* 0x000ff2000b800000 */
[----:B------:R-:W0:Y:S01]  /*0150*/  LDCU.64 UR8, c[0x0][0x380] ;  /* 0x00007000ff0877ac */ /* 0x000e220008000a00 */
[----:B------:R-:W-:Y:S02]  /*0160*/  IMAD.MOV.U32 R10, RZ, RZ, R9 ;  /* 0x000000ffff0a7224 */ /* 0x000fe400078e0009 */
[----:B------:R-:W-:Y:S01]  /*0170*/  IMAD.MOV.U32 R11, RZ, RZ, R8 ;  /* 0x000000ffff0b7224 */ /* 0x000fe200078e0008 */
[----:B------:R-:W-:Y:S02]  /*0180*/  ULOP3.LUT UR4, UR7, 0x7ffffff0, URZ, 0xc0, !UPT ;  /* 0x7ffffff007047892 */ /* 0x000fe4000f8ec0ff */
[----:B0-----:R-:W-:Y:S02]  /*0190*/  UIADD3 UR5, UP1, UPT, UR8, 0x7, URZ ;  /* 0x0000000708057890 */ /* 0x001fe4000ff3e0ff */
[----:B------:R-:W-:Y:S02]  /*01a0*/  UIADD3 UR8, UPT, UPT, -UR4, URZ, URZ ;  /* 0x000000ff04087290 */ /* 0x000fe4000fffe1ff */
[----:B------:R-:W-:-:S12]  /*01b0*/  UIADD3.X UR6, UPT, UPT, URZ, UR9, URZ, UP1, !UPT ;  /* 0x00000009ff067290 */ /* 0x000fd80008ffe4ff */
.L_x_5:
[----:B------:R-:W-:-:S04]  /*01c0*/  IADD3 R6, P0, PT, R11, UR5, RZ ;  /* 0x000000050b067c10 */ /* 0x000fc8000ff1e0ff */
[----:B------:R-:W-:-:S05]  /*01d0*/  LEA.HI.X.SX32 R7, R11, UR6, 0x1, P0 ;  /* 0x000000060b077c11 */ /* 0x000fca00080f0eff */
[----:B----4-:R-:W2:Y:S01]  /*01e0*/  LDG.E.U8 R13, desc[UR12][R6.64+-0x7] ;  /* 0xfffff90c060d7981 */ /* 0x010ea2000c1e1100 */
[----:B------:R-:W-:-:S04]  /*01f0*/  IADD3 R4, P0, PT, R10, UR5, RZ ;  /* 0x000000050a047c10 */ /* 0x000fc8000ff1e0ff */
[----:B------:R-:W-:-:S05]  /*0200*/  LEA.HI.X.SX32 R5, R10, UR6, 0x1, P0 ;  /* 0x000000060a057c11 */ /* 0x000fca00080f0eff */
[----:B--2---:R0:W-:Y:S04]  /*0210*/  STG.E.U8 desc[UR12][R4.64+-0x7], R13 ;  /* 0xfffff90d04007986 */ /* 0x0041e8000c10110c */
[----:B------:R-:W2:Y:S04]  /*0220*/  LDG.E.U8 R15, desc[UR12][R6.64+-0x6] ;  /* 0xfffffa0c060f7981 */ /* 0x000ea8000c1e1100 */
[----:B--2---:R1:W-:Y:S04]  /*0230*/  STG.E.U8 desc[UR12][R4.64+-0x6], R15 ;  /* 0xfffffa0f04007986 */ /* 0x0043e8000c10110c */
[----:B------:R-:W2:Y:S04]  /*0240*/  LDG.E.U8 R17, desc[UR12][R6.64+-0x5] ;  /* 0xfffffb0c06117981 */ /* 0x000ea8000c1e1100 */
[----:B--2---:R2:W-:Y:S04]  /*0250*/  STG.E.U8 desc[UR12][R4.64+-0x5], R17 ;  /* 0xfffffb1104007986 */ /* 0x0045e8000c10110c */
[----:B------:R-:W3:Y:S04]  /*0260*/  LDG.E.U8 R19, desc[UR12][R6.64+-0x4] ;  /* 0xfffffc0c06137981 */ /* 0x000ee8000c1e1100 */
[----:B---3--:R3:W-:Y:S04]  /*0270*/  STG.E.U8 desc[UR12][R4.64+-0x4], R19 ;  /* 0xfffffc1304007986 */ /* 0x0087e8000c10110c */
[----:B------:R-:W4:Y:S04]  /*0280*/  LDG.E.U8 R21, desc[UR12][R6.64+-0x3] ;  /* 0xfffffd0c06157981 */ /* 0x000f28000c1e1100 */
[----:B----4-:R4:W-:Y:S04]  /*0290*/  STG.E.U8 desc[UR12][R4.64+-0x3], R21 ;  /* 0xfffffd1504007986 */ /* 0x0109e8000c10110c */
[----:B------:R-:W5:Y:S04]  /*02a0*/  LDG.E.U8 R23, desc[UR12][R6.64+-0x2] ;  /* 0xfffffe0c06177981 */ /* 0x000f68000c1e1100 */
[----:B-----5:R5:W-:Y:S04]  /*02b0*/  STG.E.U8 desc[UR12][R4.64+-0x2], R23 ;  /* 0xfffffe1704007986 */ /* 0x020be8000c10110c */
[----:B0-----:R-:W2:Y:S04]  /*02c0*/  LDG.E.U8 R13, desc[UR12][R6.64+-0x1] ;  /* 0xffffff0c060d7981 */ /* 0x001ea8000c1e1100 */
[----:B--2---:R0:W-:Y:S04]  /*02d0*/  STG.E.U8 desc[UR12][R4.64+-0x1], R13 ;  /* 0xffffff0d04007986 */ /* 0x0041e8000c10110c */
[----:B-1----:R-:W2:Y:S04]  /*02e0*/  LDG.E.U8 R15, desc[UR12][R6.64] ;  /* 0x0000000c060f7981 */ /* 0x002ea8000c1e1100 */
[----:B--2---:R1:W-:Y:S04]  /*02f0*/  STG.E.U8 desc[UR12][R4.64], R15 ;  /* 0x0000000f04007986 */ /* 0x0043e8000c10110c */
[----:B------:R-:W2:Y:S04]  /*0300*/  LDG.E.U8 R17, desc[UR12][R6.64+0x1] ;  /* 0x0000010c06117981 */ /* 0x000ea8000c1e1100 */
[----:B--2---:R2:W-:Y:S04]  /*0310*/  STG.E.U8 desc[UR12][R4.64+0x1], R17 ;  /* 0x0000011104007986 */ /* 0x0045e8000c10110c */
[----:B---3--:R-:W3:Y:S04]  /*0320*/  LDG.E.U8 R19, desc[UR12][R6.64+0x2] ;  /* 0x0000020c06137981 */ /* 0x008ee8000c1e1100 */
[----:B---3--:R3:W-:Y:S04]  /*0330*/  STG.E.U8 desc[UR12][R4.64+0x2], R19 ;  /* 0x0000021304007986 */ /* 0x0087e8000c10110c */
[----:B----4-:R-:W4:Y:S04]  /*0340*/  LDG.E.U8 R21, desc[UR12][R6.64+0x3] ;  /* 0x0000030c06157981 */ /* 0x010f28000c1e1100 */
[----:B----4-:R4:W-:Y:S04]  /*0350*/  STG.E.U8 desc[UR12][R4.64+0x3], R21 ;  /* 0x0000031504007986 */ /* 0x0109e8000c10110c */
[----:B-----5:R-:W5:Y:S04]  /*0360*/  LDG.E.U8 R23, desc[UR12][R6.64+0x4] ;  /* 0x0000040c06177981 */ /* 0x020f68000c1e1100 */
[----:B-----5:R4:W-:Y:S04]  /*0370*/  STG.E.U8 desc[UR12][R4.64+0x4], R23 ;  /* 0x0000041704007986 */ /* 0x0209e8000c10110c */
[----:B0-----:R-:W5:Y:S04]  /*0380*/  LDG.E.U8 R13, desc[UR12][R6.64+0x5] ;  /* 0x0000050c060d7981 */ /* 0x001f68000c1e1100 */
[----:B-----5:R4:W-:Y:S04]  /*0390*/  STG.E.U8 desc[UR12][R4.64+0x5], R13 ;  /* 0x0000050d04007986 */ /* 0x0209e8000c10110c */
[----:B-1----:R-:W5:Y:S04]  /*03a0*/  LDG.E.U8 R15, desc[UR12][R6.64+0x6] ;  /* 0x0000060c060f7981 */ /* 0x002f68000c1e1100 */
[----:B-----5:R4:W-:Y:S04]  /*03b0*/  STG.E.U8 desc[UR12][R4.64+0x6], R15 ;  /* 0x0000060f04007986 */ /* 0x0209e8000c10110c */
[----:B--2---:R-:W2:Y:S04]  /*03c0*/  LDG.E.U8 R17, desc[UR12][R6.64+0x7] ;  /* 0x0000070c06117981 */ /* 0x004ea8000c1e1100 */
[----:B--2---:R4:W-:Y:S04]  /*03d0*/  STG.E.U8 desc[UR12][R4.64+0x7], R17 ;  /* 0x0000071104007986 */ /* 0x0049e8000c10110c */
[----:B---3--:R-:W2:Y:S01]  /*03e0*/  LDG.E.U8 R19, desc[UR12][R6.64+0x8] ;  /* 0x0000080c06137981 */ /* 0x008ea2000c1e1100 */
[----:B------:R-:W-:Y:S01]  /*03f0*/  UIADD3 UR8, UPT, UPT, UR8, 0x10, URZ ;  /* 0x0000001008087890 */ /* 0x000fe2000fffe0ff */
[----:B------:R-:W-:-:S02]  /*0400*/  VIADD R11, R11, 0x10 ;  /* 0x000000100b0b7836 */ /* 0x000fc40000000000 */
[----:B------:R-:W-:Y:S01]  /*0410*/  VIADD R10, R10, 0x10 ;  /* 0x000000100a0a7836 */ /* 0x000fe20000000000 */
[----:B------:R-:W-:Y:S01]  /*0420*/  UISETP.NE.AND UP1, UPT, UR8, URZ, UPT ;  /* 0x000000ff0800728c */ /* 0x000fe2000bf25270 */
[----:B--2---:R4:W-:Y:S08]  /*0430*/  STG.E.U8 desc[UR12][R4.64+0x8], R19 ;  /* 0x0000081304007986 */ /* 0x0049f0000c10110c */
[----:B------:R-:W-:Y:S05]  /*0440*/  BRA.U UP1, `(.L_x_5) ;  /* 0xfffffffd015c7547 */ /* 0x000fea000b83ffff */
.L_x_4:
[----:B------:R-:W-:Y:S05]  /*0450*/  BRA.U !UP0, `(.L_x_3) ;  /* 0x0000000508047547 */ /* 0x000fea000b800000 */
[----:B------:R-:W-:Y:S02]  /*0460*/  UISETP.GE.U32.AND UP0, UPT, UR10, 0x8, UPT ;  /* 0x000000080a00788c */ /* 0x000fe4000bf06070 */
[----:B------:R-:W-:-:S04]  /*0470*/  ULOP3.LUT UR6, UR7, 0x7, URZ, 0xc0, !UPT ;  /* 0x0000000707067892 */ /* 0x000fc8000f8ec0ff */
[----:B------:R-:W-:-:S03]  /*0480*/  UISETP.NE.AND UP1, UPT, UR6, URZ, UPT ;  /* 0x000000ff0600728c */ /* 0x000fc6000bf25270 */
[----:B------:R-:W-:Y:S08]  /*0490*/  BRA.U !UP0, `(.L_x_6) ;  /* 0x0000000108607547 */ /* 0x000ff0000b800000 */
[----:B------:R-:W0:Y:S01]  /*04a0*/  LDCU.64 UR8, c[0x0][0x380] ;  /* 0x00007000ff0877ac */ /* 0x000e220008000a00 */
[----:B----4-:R-:W-:-:S05]  /*04b0*/  VIADD R4, R8, UR4 ;  /* 0x0000000408047c36 */ /* 0x010fca0008000000 */
[----:B0-----:R-:W-:-:S04]  /*04c0*/  IADD3 R6, P0, PT, R4, UR8, RZ ;  /* 0x0000000804067c10 */ /* 0x001fc8000ff1e0ff */
[----:B------:R-:W-:-:S05]  /*04d0*/  LEA.HI.X.SX32 R7, R4, UR9, 0x1, P0 ;  /* 0x0000000904077c11 */ /* 0x000fca00080f0eff */
[----:B------:R-:W2:Y:S01]  /*04e0*/  LDG.E.U8 R11, desc[UR12][R6.64] ;  /* 0x0000000c060b7981 */ /* 0x000ea2000c1e1100 */
[----:B------:R-:W-:-:S05]  /*04f0*/  VIADD R5, R9, UR4 ;  /* 0x0000000409057c36 */ /* 0x000fca0008000000 */
        /* <DEDUP_REMOVED lines=9> */
[----:B------:R-:W3:Y:S04]  /*0590*/  LDG.E.U8 R19, desc[UR12][R6.64+0x4] ;  /* 0x0000040c06137981 */ /* 0x000ee8000c1e1100 */
[----:B---3--:R2:W-:Y:S04]  /*05a0*/  STG.E.U8 desc[UR12][R4.64+0x4], R19 ;  /* 0x0000041304007986 */ /* 0x0085e8000c10110c */
[----:B------:R-:W3:Y:S04]  /*05b0*/  LDG.E.U8 R21, desc[UR12][R6.64+0x5] ;  /* 0x0000050c06157981 */ /* 0x000ee8000c1e1100 */
[----:B---3--:R2:W-:Y:S04]  /*05c0*/  STG.E.U8 desc[UR12][R4.64+0x5], R21 ;  /* 0x0000051504007986 */ /* 0x0085e8000c10110c */
[----:B0-----:R-:W3:Y:S04]  /*05d0*/  LDG.E.U8 R11, desc[UR12][R6.64+0x6] ;  /* 0x0000060c060b7981 */ /* 0x001ee8000c1e1100 */
[----:B---3--:R2:W-:Y:S04]  /*05e0*/  STG.E.U8 desc[UR12][R4.64+0x6], R11 ;  /* 0x0000060b04007986 */ /* 0x0085e8000c10110c */
[----:B-1----:R-:W3:Y:S01]  /*05f0*/  LDG.E.U8 R13, desc[UR12][R6.64+0x7] ;  /* 0x0000070c060d7981 */ /* 0x002ee2000c1e1100 */
[----:B------:R-:W-:-:S03]  /*0600*/  UIADD3 UR4, UPT, UPT, UR4, 0x8, URZ ;  /* 0x0000000804047890 */ /* 0x000fc6000fffe0ff */
[----:B---3--:R2:W-:Y:S09]  /*0610*/  STG.E.U8 desc[UR12][R4.64+0x7], R13 ;  /* 0x0000070d04007986 */ /* 0x0085f2000c10110c */
.L_x_6:
[----:B------:R-:W-:Y:S05]  /*0620*/  BRA.U !UP1, `(.L_x_3) ;  /* 0x0000000109907547 */ /* 0x000fea000b800000 */
[----:B------:R-:W-:Y:S02]  /*0630*/  UISETP.GE.U32.AND UP0, UPT, UR6, 0x4, UPT ;  /* 0x000000040600788c */ /* 0x000fe4000bf06070 */
[----:B------:R-:W-:-:S04]  /*0640*/  ULOP3.LUT UR5, UR7, 0x3, URZ, 0xc0, !UPT ;  /* 0x0000000307057892 */ /* 0x000fc8000f8ec0ff */
[----:B------:R-:W-:-:S03]  /*0650*/  UISETP.NE.AND UP1, UPT, UR5, URZ, UPT ;  /* 0x000000ff0500728c */ /* 0x000fc6000bf25270 */
[----:B------:R-:W-:Y:S08]  /*0660*/  BRA.U !UP0, `(.L_x_7) ;  /* 0x0000000108407547 */ /* 0x000ff0000b800000 */
[----:B------:R-:W0:Y:S01]  /*0670*/  LDCU.64 UR6, c[0x0][0x380] ;  /* 0x00007000ff0677ac */ /* 0x000e220008000a00 */
[----:B--2-4-:R-:W-:-:S04]  /*0680*/  IADD3 R5, PT, PT, R8, UR4, RZ ;  /* 0x0000000408057c10 */ /* 0x014fc8000fffe0ff */
        /* <DEDUP_REMOVED lines=11> */
[----:B------:R-:W2:Y:S01]  /*0740*/  LDG.E.U8 R17, desc[UR12][R4.64+0x3] ;  /* 0x0000030c04117981 */ /* 0x000ea2000c1e1100 */
[----:B------:R-:W-:-:S03]  /*0750*/  UIADD3 UR4, UPT, UPT, UR4, 0x4, URZ ;  /* 0x0000000404047890 */ /* 0x000fc6000fffe0ff */
[----:B--2---:R0:W-:Y:S09]  /*0760*/  STG.E.U8 desc[UR12][R6.64+0x3], R17 ;  /* 0x0000031106007986 */ /* 0x0041f2000c10110c */
.L_x_7:
[----:B------:R-:W-:Y:S05]  /*0770*/  BRA.U !UP1, `(.L_x_3) ;  /* 0x00000001093c7547 */ /* 0x000fea000b800000 */
[----:B------:R-:W-:Y:S01]  /*0780*/  VIADD R9, R9, UR4 ;  /* 0x0000000409097c36 */ /* 0x000fe20008000000 */
[----:B------:R-:W1:Y:S01]  /*0790*/  LDCU.64 UR6, c[0x0][0x380] ;  /* 0x00007000ff0677ac */ /* 0x000e620008000a00 */
[----:B------:R-:W-:Y:S01]  /*07a0*/  VIADD R8, R8, UR4 ;  /* 0x0000000408087c36 */ /* 0x000fe20008000000 */
[----:B------:R-:W-:-:S12]  /*07b0*/  UIADD3 UR5, UPT, UPT, -UR5, URZ, URZ ;  /* 0x000000ff05057290 */ /* 0x000fd8000fffe1ff */
.L_x_8:
[----:B-12-4-:R-:W-:-:S04]  /*07c0*/  IADD3 R4, P0, PT, R8, UR6, RZ ;  /* 0x0000000608047c10 */ /* 0x016fc8000ff1e0ff */
[----:B---3--:R-:W-:-:S06]  /*07d0*/  LEA.HI.X.SX32 R5, R8, UR7, 0x1, P0 ;  /* 0x0000000708057c11 */ /* 0x008fcc00080f0eff */
[----:B------:R-:W2:Y:S01]  /*07e0*/  LDG.E.U8 R5, desc[UR12][R4.64] ;  /* 0x0000000c04057981 */ /* 0x000ea2000c1e1100 */
[C---:B0-----:R-:W-:Y:S01]  /*07f0*/  IADD3 R6, P0, PT, R9.reuse, UR6, RZ ;  /* 0x0000000609067c10 */ /* 0x041fe2000ff1e0ff */
[----:B------:R-:W-:Y:S01]  /*0800*/  UIADD3 UR5, UPT, UPT, UR5, 0x1, URZ ;  /* 0x0000000105057890 */ /* 0x000fe2000fffe0ff */
[----:B------:R-:W-:Y:S02]  /*0810*/  VIADD R8, R8, 0x1 ;  /* 0x0000000108087836 */ /* 0x000fe40000000000 */
[C---:B------:R-:W-:Y:S01]  /*0820*/  LEA.HI.X.SX32 R7, R9.reuse, UR7, 0x1, P0 ;  /* 0x0000000709077c11 */ /* 0x040fe200080f0eff */
[----:B------:R-:W-:Y:S01]  /*0830*/  UISETP.NE.AND UP0, UPT, UR5, URZ, UPT ;  /* 0x000000ff0500728c */ /* 0x000fe2000bf05270 */
[----:B------:R-:W-:-:S03]  /*0840*/  IADD3 R9, PT, PT, R9, 0x1, RZ ;  /* 0x0000000109097810 */ /* 0x000fc60007ffe0ff */
[----:B--2---:R3:W-:Y:S05]  /*0850*/  STG.E.U8 desc[UR12][R6.64], R5 ;  /* 0x0000000506007986 */ /* 0x0047ea000c10110c */
[----:B------:R-:W-:Y:S05]  /*0860*/  BRA.U UP0, `(.L_x_8) ;  /* 0xfffffffd00d47547 */ /* 0x000fea000b83ffff */
.L_x_3:
[----:B--234-:R-:W2:Y:S01]  /*0870*/  LDG.E R5, desc[UR12][R2.64] ;  /* 0x0000000c02057981 */ /* 0x01cea2000c1e1900 */
[----:B0-----:R-:W2:Y:S02]  /*0880*/  LDC.64 R6, c[0x0][0x388] ;  /* 0x0000e200ff067b82 */ /* 0x001ea40000000a00 */
[----:B--2---:R-:W-:-:S06]  /*0890*/  IMAD.WIDE R4, R5, 0x4, R6 ;  /* 0x0000000405047825 */ /* 0x004fcc00078e0206 */
[----:B------:R-:W2:Y:S01]  /*08a0*/  LDG.E R5, desc[UR12][R4.64] ;  /* 0x0000000c04057981 */ /* 0x000ea2000c1e1900 */
[----:B------:R-:W-:-:S05]  /*08b0*/  IMAD.WIDE R6, R0, 0x4, R6 ;  /* 0x0000000400067825 */ /* 0x000fca00078e0206 */
[----:B--2---:R-:W-:Y:S01]  /*08c0*/  STG.E desc[UR12][R6.64], R5 ;  /* 0x0000000506007986 */ /* 0x004fe2000c10190c */
[----:B------:R-:W-:Y:S05]  /*08d0*/  EXIT ;  /* 0x000000000000794d */ /* 0x000fea0003800000 */
.L_x_9:
        /* <DEDUP_REMOVED lines=10> */
.L_x_17:


//--------------------- .text._Z11equilibrateP17curandStateMtgp32PcPiiiiiii --------------------------
	.section	.text._Z11equilibrateP17curandStateMtgp32PcPiiiiiii,"ax",@progbits
	.align	128
        .global         _Z11equilibrateP17curandStateMtgp32PcPiiiiiii
        .type           _Z11equilibrateP17curandStateMtgp32PcPiiiiiii,@function
        .size           _Z11equilibrateP17curandStateMtgp32PcPiiiiiii,(.L_x_18 - _Z11equilibrateP17curandStateMtgp32PcPiiiiiii)
        .other          _Z11equilibrateP17curandStateMtgp32PcPiiiiiii,@"STO_CUDA_ENTRY STV_DEFAULT"
_Z11equilibrateP17curandStateMtgp32PcPiiiiiii:
.text._Z11equilibrateP17curandStateMtgp32PcPiiiiiii:
[----:B------:R-:W-:Y:S08]  /*0000*/  LDC R1, c[0x0][0x37c] ;  /* 0x0000df00ff017b82 */ /* 0x000ff00000000800 */
[----:B------:R-:W0:Y:S01]  /*0010*/  LDC R2, c[0x0][0x39c] ;  /* 0x0000e700ff027b82 */ /* 0x000e220000000800 */
[----:B------:R-:W0:Y:S02]  /*0020*/  LDCU UR4, c[0x0][0x3a8] ;  /* 0x00007500ff0477ac */ /* 0x000e240008000800 */
[----:B0-----:R-:W-:-:S05]  /*0030*/  IMAD R2, R2, UR4, RZ ;  /* 0x0000000402027c24 */ /* 0x001fca000f8e02ff */
[----:B------:R-:W-:-:S13]  /*0040*/  ISETP.GE.AND P0, PT, R2, 0x1, PT ;  /* 0x000000010200780c */ /* 0x000fda0003f06270 */
[----:B------:R-:W-:Y:S05]  /*0050*/  @!P0 EXIT ;  /* 0x000000000000894d */ /* 0x000fea0003800000 */
[----:B------:R-:W0:Y:S01]  /*0060*/  S2R R0, SR_TID.X ;  /* 0x0000000000007919 */ /* 0x000e220000002100 */
[----:B------:R-:W1:Y:S01]  /*0070*/  LDCU UR8, c[0x0][0x360] ;  /* 0x00006c00ff0877ac */ /* 0x000e620008000800 */
[----:B------:R-:W2:Y:S01]  /*0080*/  LDC.64 R12, c[0x0][0x380] ;  /* 0x0000e000ff0c7b82 */ /* 0x000ea20000000a00 */
[----:B------:R-:W-:Y:S01]  /*0090*/  IMAD.MOV R2, RZ, RZ, -R2 ;  /* 0x000000ffff027224 */ /* 0x000fe200078e0a02 */
[----:B------:R-:W0:Y:S01]  /*00a0*/  S2R R3, SR_TID.Y ;  /* 0x0000000000037919 */ /* 0x000e220000002200 */
[----:B------:R-:W3:Y:S01]  /*00b0*/  LDCU UR4, c[0x0][0x368] ;  /* 0x00006d00ff0477ac */ /* 0x000ee20008000800 */
[----:B------:R-:W4:Y:S01]  /*00c0*/  S2R R5, SR_CTAID.X ;  /* 0x0000000000057919 */ /* 0x000f220000002500 */
[----:B------:R-:W3:Y:S03]  /*00d0*/  LDCU UR5, c[0x0][0x364] ;  /* 0x00006c80ff0577ac */ /* 0x000ee60008000800 */
[----:B------:R-:W5:Y:S01]  /*00e0*/  LDC.64 R10, c[0x0][0x390] ;  /* 0x0000e400ff0a7b82 */ /* 0x000f620000000a00 */
[----:B------:R-:W2:Y:S01]  /*00f0*/  S2R R4, SR_TID.Z ;  /* 0x0000000000047919 */ /* 0x000ea20000002300 */
[----:B------:R-:W0:Y:S01]  /*0100*/  LDCU.64 UR6, c[0x0][0x358] ;  /* 0x00006b00ff0677ac */ /* 0x000e220008000a00 */
[----:B------:R-:W0:Y:S01]  /*0110*/  LDCU UR9, c[0x0][0x3a4] ;  /* 0x00007480ff0977ac */ /* 0x000e220008000800 */
[----:B------:R-:W0:Y:S01]  /*0120*/  LDCU UR12, c[0x0][0x3ac] ;  /* 0x00007580ff0c77ac */ /* 0x000e220008000800 */
[----:B------:R-:W0:Y:S01]  /*0130*/  LDCU.64 UR10, c[0x0][0x388] ;  /* 0x00007100ff0a77ac */ /* 0x000e220008000a00 */
[----:B---3--:R-:W-:-:S04]  /*0140*/  UIMAD UR4, UR4, UR5, URZ ;  /* 0x00000005040472a4 */ /* 0x008fc8000f8e02ff */
[----:B-1----:R-:W-:Y:S02]  /*0150*/  UIMAD UR5, UR4, UR8, URZ ;  /* 0x00000008040572a4 */ /* 0x002fe4000f8e02ff */
[--C-:B0-----:R-:W-:Y:S02]  /*0160*/  IMAD R3, R3, UR8, R0.reuse ;  /* 0x0000000803037c24 */ /* 0x101fe4000f8e0200 */
[C---:B----4-:R-:W-:Y:S02]  /*0170*/  IMAD R0, R5.reuse, UR8, R0 ;  /* 0x0000000805007c24 */ /* 0x050fe4000f8e0200 */
[----:B--2---:R-:W-:-:S04]  /*0180*/  IMAD.WIDE.U32 R12, R5, 0x1010, R12 ;  /* 0x00001010050c7825 */ /* 0x004fc800078e000c */
[----:B------:R-:W-:Y:S02]  /*0190*/  IMAD R3, R4, UR4, R3 ;  /* 0x0000000404037c24 */ /* 0x000fe4000f8e0203 */
[----:B-----5:R-:W-:-:S07]  /*01a0*/  IMAD.WIDE R10, R0, 0x4, R10 ;  /* 0x00000004000a7825 */ /* 0x020fce00078e020a */
.L_x_10:
[----:B------:R-:W2:Y:S04]  /*01b0*/  LDG.E.64 R4, desc[UR6][R12.64+0x1008] ;  /* 0x001008060c047981 */ /* 0x000ea8000c1e1b00 */
[----:B------:R-:W2:Y:S01]  /*01c0*/  LDG.E.64 R8, desc[UR6][R12.64+0x1000] ;  /* 0x001000060c087981 */ /* 0x000ea2000c1e1b00 */
[----:B------:R-:W-:Y:S01]  /*01d0*/  ISETP.NE.AND P4, PT, R3, RZ, PT ;  /* 0x000000ff0300720c */ /* 0x000fe20003f85270 */
[----:B------:R-:W0:Y:S01]  /*01e0*/  LDC R25, c[0x0][0x39c] ;  /* 0x0000e700ff197b82 */ /* 0x000e220000000800 */
[----:B--2---:R-:W-:Y:S02]  /*01f0*/  IMAD.WIDE R6, R9, 0x4, R4 ;  /* 0x0000000409067825 */ /* 0x004fe400078e0204 */
[----:B------:R-:W2:Y:S04]  /*0200*/  LDG.E R4, desc[UR6][R4.64+0x9f60] ;  /* 0x009f600604047981 */ /* 0x000ea8000c1e1900 */
[----:B------:R-:W3:Y:S01]  /*0210*/  LDG.E R14, desc[UR6][R6.64] ;  /* 0x00000006060e7981 */ /* 0x000ee2000c1e1900 */
[----:B------:R-:W-:-:S03]  /*0220*/  IMAD.IADD R15, R3, 0x1, R8 ;  /* 0x00000001030f7824 */ /* 0x000fc600078e0208 */
[----:B------:R-:W4:Y:S01]  /*0230*/  LDG.E R23, desc[UR6][R6.64+0x9c40] ;  /* 0x009c400606177981 */ /* 0x000f22000c1e1900 */
[----:B------:R-:W-:-:S03]  /*0240*/  IMAD.SHL.U32 R8, R15, 0x4, RZ ;  /* 0x000000040f087824 */ /* 0x000fc600078e00ff */
[----:B------:R-:W5:Y:S02]  /*0250*/  LDG.E R22, desc[UR6][R6.64+0x9920] ;  /* 0x0099200606167981 */ /* 0x000f64000c1e1900 */
[----:B------:R-:W-:-:S04]  /*0260*/  LOP3.LUT R19, R8, 0xffc, RZ, 0xc0, !PT ;  /* 0x00000ffc08137812 */ /* 0x000fc800078ec0ff */
[----:B------:R-:W-:-:S05]  /*0270*/  IADD3 R18, P0, PT, R12, R19, RZ ;  /* 0x000000130c127210 */ /* 0x000fca0007f1e0ff */
[----:B------:R-:W-:-:S05]  /*0280*/  IMAD.X R19, RZ, RZ, R13, P0 ;  /* 0x000000ffff137224 */ /* 0x000fca00000e060d */
[----:B------:R-:W2:Y:S01]  /*0290*/  LDG.E R18, desc[UR6][R18.64] ;  /* 0x0000000612127981 */ /* 0x000ea2000c1e1900 */
[----:B---3--:R-:W-:Y:S02]  /*02a0*/  IMAD.IADD R16, R14, 0x1, R15 ;  /* 0x000000010e107824 */ /* 0x008fe400078e020f */
[----:B------:R-:W-:Y:S02]  /*02b0*/  VIADD R14, R8, 0x4 ;  /* 0x00000004080e7836 */ /* 0x000fe40000000000 */
[----:B------:R-:W-:-:S03]  /*02c0*/  IMAD.SHL.U32 R16, R16, 0x4, RZ ;  /* 0x0000000410107824 */ /* 0x000fc600078e00ff */
[----:B------:R-:W-:Y:S02]  /*02d0*/  LOP3.LUT R21, R14, 0xffc, RZ, 0xc0, !PT ;  /* 0x00000ffc0e157812 */ /* 0x000fe400078ec0ff */
[----:B------:R-:W-:Y:S02]  /*02e0*/  LOP3.LUT R15, R16, 0xffc, RZ, 0xc0, !PT ;  /* 0x00000ffc100f7812 */ /* 0x000fe400078ec0ff */
[C---:B------:R-:W-:Y:S02]  /*02f0*/  IADD3 R20, P1, PT, R12.reuse, R21, RZ ;  /* 0x000000150c147210 */ /* 0x040fe40007f3e0ff */
[----:B------:R-:W-:-:S03]  /*0300*/  IADD3 R14, P0, PT, R12, R15, RZ ;  /* 0x0000000f0c0e7210 */ /* 0x000fc60007f1e0ff */
[----:B------:R-:W-:Y:S01]  /*0310*/  IMAD.X R21, RZ, RZ, R13, P1 ;  /* 0x000000ffff157224 */ /* 0x000fe200008e060d */
[----:B------:R-:W-:-:S05]  /*0320*/  IADD3.X R15, PT, PT, RZ, R13, RZ, P0, !PT ;  /* 0x0000000dff0f7210 */ /* 0x000fca00007fe4ff */
[----:B------:R-:W2:Y:S04]  /*0330*/  LDG.E R21, desc[UR6][R20.64] ;  /* 0x0000000614157981 */ /* 0x000ea8000c1e1900 */
[----:B------:R-:W4:Y:S01]  /*0340*/  LDG.E R14, desc[UR6][R14.64] ;  /* 0x000000060e0e7981 */ /* 0x000f22000c1e1900 */
[----:B--2---:R-:W-:Y:S02]  /*0350*/  LOP3.LUT R17, R21, R4, R18, 0x78, !PT ;  /* 0x0000000415117212 */ /* 0x004fe400078e7812 */
[----:B----4-:R-:W-:Y:S02]  /*0360*/  SHF.R.U32.HI R23, RZ, R23, R14 ;  /* 0x00000017ff177219 */ /* 0x010fe4000001160e */
[----:B-----5:R-:W-:-:S04]  /*0370*/  SHF.L.U32 R22, R17, R22, RZ ;  /* 0x0000001611167219 */ /* 0x020fc800000006ff */
[----:B------:R-:W-:Y:S01]  /*0380*/  LOP3.LUT R22, R17, R23, R22, 0x96, !PT ;  /* 0x0000001711167212 */ /* 0x000fe200078e9616 */
[----:B------:R-:W-:-:S04]  /*0390*/  IMAD.WIDE R18, R9, 0x3c, R6 ;  /* 0x0000003c09127825 */ /* 0x000fc800078e0206 */
[----:B------:R-:W-:-:S05]  /*03a0*/  IMAD.SHL.U32 R17, R22, 0x4, RZ ;  /* 0x0000000416117824 */ /* 0x000fca00078e00ff */
[----:B------:R-:W-:-:S04]  /*03b0*/  LOP3.LUT R17, R17, 0x3c, RZ, 0xc0, !PT ;  /* 0x0000003c11117812 */ /* 0x000fc800078ec0ff */
[----:B------:R-:W-:-:S05]  /*03c0*/  IADD3 R20, P0, PT, R18, R17, RZ ;  /* 0x0000001112147210 */ /* 0x000fca0007f1e0ff */
[----:B------:R-:W-:-:S05]  /*03d0*/  IMAD.X R21, RZ, RZ, R19, P0 ;  /* 0x000000ffff157224 */ /* 0x000fca00000e0613 */
[----:B------:R-:W2:Y:S01]  /*03e0*/  LDG.E R5, desc[UR6][R20.64+0x320] ;  /* 0x0003200614057981 */ /* 0x000ea2000c1e1900 */
[----:B------:R-:W-:Y:S02]  /*03f0*/  VIADD R8, R8, 0x57c ;  /* 0x0000057c08087836 */ /* 0x000fe40000000000 */
[----:B------:R-:W-:-:S03]  /*0400*/  VIADD R16, R16, 0xfffffffc ;  /* 0xfffffffc10107836 */ /* 0x000fc60000000000 */
[----:B------:R-:W-:Y:S02]  /*0410*/  LOP3.LUT R7, R8, 0xffc, RZ, 0xc0, !PT ;  /* 0x00000ffc08077812 */ /* 0x000fe400078ec0ff */
[----:B------:R-:W-:Y:S02]  /*0420*/  LOP3.LUT R9, R16, 0xffc, RZ, 0xc0, !PT ;  /* 0x00000ffc10097812 */ /* 0x000fe400078ec0ff */
[C---:B------:R-:W-:Y:S02]  /*0430*/  IADD3 R6, P0, PT, R12.reuse, R7, RZ ;  /* 0x000000070c067210 */ /* 0x040fe40007f1e0ff */
[----:B------:R-:W-:-:S03]  /*0440*/  IADD3 R8, P1, PT, R12, R9, RZ ;  /* 0x000000090c087210 */ /* 0x000fc60007f3e0ff */
[--C-:B------:R-:W-:Y:S02]  /*0450*/  IMAD.X R7, RZ, RZ, R13.reuse, P0 ;  /* 0x000000ffff077224 */ /* 0x100fe400000e060d */
[----:B------:R-:W-:Y:S01]  /*0460*/  IMAD.X R9, RZ, RZ, R13, P1 ;  /* 0x000000ffff097224 */ /* 0x000fe200008e060d */
[----:B--2---:R-:W-:-:S05]  /*0470*/  LOP3.LUT R5, R22, R5, RZ, 0x3c, !PT ;  /* 0x0000000516057212 */ /* 0x004fca00078e3cff */
[----:B------:R1:W-:Y:S04]  /*0480*/  STG.E desc[UR6][R6.64], R5 ;  /* 0x0000000506007986 */ /* 0x0003e8000c101906 */
[----:B------:R-:W2:Y:S02]  /*0490*/  LDG.E R8, desc[UR6][R8.64] ;  /* 0x0000000608087981 */ /* 0x000ea4000c1e1900 */
[----:B--2---:R-:W-:-:S04]  /*04a0*/  SHF.R.U32.HI R15, RZ, 0x10, R8 ;  /* 0x00000010ff0f7819 */ /* 0x004fc80000011608 */
[----:B------:R-:W-:Y:S01]  /*04b0*/  LOP3.LUT R15, R15, R8, RZ, 0x3c, !PT ;  /* 0x000000080f0f7212 */ /* 0x000fe200078e3cff */
[----:B0-----:R-:W0:Y:S01]  /*04c0*/  I2F.U32.RP R21, R25 ;  /* 0x0000001900157306 */ /* 0x001e220000209000 */
[----:B------:R-:W2:Y:S02]  /*04d0*/  LDC R8, c[0x0][0x398] ;  /* 0x0000e600ff087b82 */ /* 0x000ea40000000800 */
[----:B------:R-:W-:-:S04]  /*04e0*/  SHF.R.U32.HI R4, RZ, 0x8, R15 ;  /* 0x00000008ff047819 */ /* 0x000fc8000001160f */
[----:B------:R-:W-:-:S05]  /*04f0*/  LOP3.LUT R4, R4, R15, RZ, 0x3c, !PT ;  /* 0x0000000f04047212 */ /* 0x000fca00078e3cff */
[----:B------:R-:W-:-:S05]  /*0500*/  IMAD.SHL.U32 R4, R4, 0x4, RZ ;  /* 0x0000000404047824 */ /* 0x000fca00078e00ff */
[----:B------:R-:W-:-:S04]  /*0510*/  LOP3.LUT R15, R4, 0x3c, RZ, 0xc0, !PT ;  /* 0x0000003c040f7812 */ /* 0x000fc800078ec0ff */
[----:B------:R-:W-:-:S05]  /*0520*/  IADD3 R18, P0, PT, R18, R15, RZ ;  /* 0x0000000f12127210 */ /* 0x000fca0007f1e0ff */
[----:B------:R-:W-:-:S05]  /*0530*/  IMAD.X R19, RZ, RZ, R19, P0 ;  /* 0x000000ffff137224 */ /* 0x000fca00000e0613 */
[----:B------:R3:W4:Y:S01]  /*0540*/  LDG.E R18, desc[UR6][R18.64+0x3520] ;  /* 0x0035200612127981 */ /* 0x000722000c1e1900 */
[----:B------:R-:W-:Y:S06]  /*0550*/  BAR.SYNC.DEFER_BLOCKING 0x0 ;  /* 0x0000000000007b1d */ /* 0x000fec0000010000 */
[----:B------:R-:W5:Y:S01]  /*0560*/  @!P4 LDG.E R4, desc[UR6][R12.64+0x1000] ;  /* 0x001000060c04c981 */ /* 0x000f62000c1e1900 */
[----:B0-----:R-:W1:Y:S02]  /*0570*/  MUFU.RCP R21, R21 ;  /* 0x0000001500157308 */ /* 0x001e640000001000 */
[----:B-1----:R-:W-:-:S06]  /*0580*/  VIADD R6, R21, 0xffffffe ;  /* 0x0ffffffe15067836 */ /* 0x002fcc0000000000 */
[----:B------:R0:W1:Y:S01]  /*0590*/  F2I.FTZ.U32.TRUNC.NTZ R7, R6 ;  /* 0x0000000600077305 */ /* 0x000062000021f000 */
[----:B------:R-:W-:Y:S01]  /*05a0*/  IABS R20, R25 ;  /* 0x0000001900147213 */ /* 0x000fe20000000000 */
[----:B0-----:R-:W-:Y:S02]  /*05b0*/  IMAD.MOV.U32 R6, RZ, RZ, RZ ;  /* 0x000000ffff067224 */ /* 0x001fe400078e00ff */
[----:B-1----:R-:W-:-:S04]  /*05c0*/  IMAD.MOV R24, RZ, RZ, -R7 ;  /* 0x000000ffff187224 */ /* 0x002fc800078e0a07 */
[----:B---3--:R-:W-:Y:S01]  /*05d0*/  IMAD R19, R24, R25, RZ ;  /* 0x0000001918137224 */ /* 0x008fe200078e02ff */
[----:B------:R-:W0:Y:S03]  /*05e0*/  I2F.RP R22, R20 ;  /* 0x0000001400167306 */ /* 0x000e260000209400 */
[----:B------:R-:W-:Y:S01]  /*05f0*/  IMAD.HI.U32 R7, R7, R19, R6 ;  /* 0x0000001307077227 */ /* 0x000fe200078e0006 */
[----:B-----5:R-:W-:-:S04]  /*0600*/  @!P4 IADD3 R4, PT, PT, R4, UR5, RZ ;  /* 0x000000050404cc10 */ /* 0x020fc8000fffe0ff */
[----:B------:R-:W-:-:S05]  /*0610*/  @!P4 LOP3.LUT R9, R4, 0x3ff, RZ, 0xc0, !PT ;  /* 0x000003ff0409c812 */ /* 0x000fca00078ec0ff */
[----:B------:R1:W-:Y:S01]  /*0620*/  @!P4 STG.E desc[UR6][R12.64+0x1000], R9 ;  /* 0x001000090c00c986 */ /* 0x0003e2000c101906 */
[----:B------:R-:W-:Y:S06]  /*0630*/  BAR.SYNC.DEFER_BLOCKING 0x0 ;  /* 0x0000000000007b1d */ /* 0x000fec0000010000 */
[----:B------:R-:W3:Y:S04]  /*0640*/  LDG.E.64 R14, desc[UR6][R12.64+0x1000] ;  /* 0x001000060c0e7981 */ /* 0x000ee8000c1e1b00 */
[----:B------:R-:W5:Y:S01]  /*0650*/  LDG.E.64 R16, desc[UR6][R12.64+0x1008] ;  /* 0x001008060c107981 */ /* 0x000f62000c1e1b00 */
[----:B--2---:R-:W-:-:S02]  /*0660*/  IABS R4, R8 ;  /* 0x0000000800047213 */ /* 0x004fc40000000000 */
[----:B----4-:R-:W-:Y:S02]  /*0670*/  LOP3.LUT R18, R18, R5, RZ, 0x3c, !PT ;  /* 0x0000000512127212 */ /* 0x010fe400078e3cff */
[----:B-1----:R-:W1:Y:S03]  /*0680*/  I2F.RP R9, R4 ;  /* 0x0000000400097306 */ /* 0x002e660000209400 */
[----:B------:R-:W-:-:S04]  /*0690*/  IMAD.HI.U32 R7, R7, R18, RZ ;  /* 0x0000001207077227 */ /* 0x000fc800078e00ff */
[----:B------:R-:W-:-:S04]  /*06a0*/  IMAD.MOV R7, RZ, RZ, -R7 ;  /* 0x000000ffff077224 */ /* 0x000fc800078e0a07 */
[----:B------:R-:W-:Y:S01]  /*06b0*/  IMAD R18, R25, R7, R18 ;  /* 0x0000000719127224 */ /* 0x000fe200078e0212 */
[----:B0-----:R-:W0:Y:S04]  /*06c0*/  MUFU.RCP R22, R22 ;  /* 0x0000001600167308 */ /* 0x001e280000001000 */
[----:B------:R-:W-:-:S04]  /*06d0*/  ISETP.GE.U32.AND P0, PT, R18, R25, PT ;  /* 0x000000191200720c */ /* 0x000fc80003f06070 */
[----:B-1----:R-:W1:Y:S09]  /*06e0*/  MUFU.RCP R9, R9 ;  /* 0x0000000900097308 */ /* 0x002e720000001000 */
[----:B------:R-:W-:Y:S02]  /*06f0*/  @P0 IMAD.IADD R18, R18, 0x1, -R25 ;  /* 0x0000000112120824 */ /* 0x000fe400078e0a19 */
[----:B0-----:R-:W-:-:S03]  /*0700*/  VIADD R6, R22, 0xffffffe ;  /* 0x0ffffffe16067836 */ /* 0x001fc60000000000 */
[----:B------:R-:W-:Y:S01]  /*0710*/  ISETP.GE.U32.AND P0, PT, R18, R25, PT ;  /* 0x000000191200720c */ /* 0x000fe20003f06070 */
[----:B------:R-:W0:Y:S01]  /*0720*/  F2I.FTZ.U32.TRUNC.NTZ R7, R6 ;  /* 0x0000000600077305 */ /* 0x000e22000021f000 */
[----:B-1----:R-:W-:-:S07]  /*0730*/  VIADD R19, R9, 0xffffffe ;  /* 0x0ffffffe09137836 */ /* 0x002fce0000000000 */
[----:B------:R-:W1:Y:S01]  /*0740*/  F2I.FTZ.U32.TRUNC.NTZ R19, R19 ;  /* 0x0000001300137305 */ /* 0x000e62000021f000 */
[----:B------:R-:W-:Y:S02]  /*0750*/  ISETP.NE.U32.AND P1, PT, R25, RZ, PT ;  /* 0x000000ff1900720c */ /* 0x000fe40003f25070 */
[----:B------:R-:W-:Y:S01]  /*0760*/  LOP3.LUT R24, RZ, R25, RZ, 0x33, !PT ;  /* 0x00000019ff187212 */ /* 0x000fe200078e33ff */
[----:B------:R-:W-:Y:S02]  /*0770*/  @P0 IMAD.IADD R18, R18, 0x1, -R25 ;  /* 0x0000000112120824 */ /* 0x000fe400078e0a19 */
[----:B0-----:R-:W-:-:S03]  /*0780*/  IMAD.MOV R9, RZ, RZ, -R7 ;  /* 0x000000ffff097224 */ /* 0x001fc600078e0a07 */
[----:B------:R-:W-:Y:S01]  /*0790*/  SEL R5, R24, R18, !P1 ;  /* 0x0000001218057207 */ /* 0x000fe20004800000 */
[----:B------:R-:W-:Y:S02]  /*07a0*/  IMAD.MOV.U32 R6, RZ, RZ, RZ ;  /* 0x000000ffff067224 */ /* 0x000fe400078e00ff */
[----:B------:R-:W-:Y:S01]  /*07b0*/  IMAD R9, R9, R20, RZ ;  /* 0x0000001409097224 */ /* 0x000fe200078e02ff */
[----:B-1----:R-:W-:Y:S01]  /*07c0*/  IADD3 R21, PT, PT, RZ, -R19, RZ ;  /* 0x80000013ff157210 */ /* 0x002fe20007ffe0ff */
[----:B------:R-:W-:Y:S02]  /*07d0*/  IMAD.IADD R22, R5, 0x1, R8 ;  /* 0x0000000105167824 */ /* 0x000fe400078e0208 */
[----:B------:R-:W-:-:S04]  /*07e0*/  IMAD.HI.U32 R6, R7, R9, R6 ;  /* 0x0000000907067227 */ /* 0x000fc800078e0006 */
[----:B------:R-:W-:Y:S01]  /*07f0*/  IMAD R7, R21, R4, RZ ;  /* 0x0000000415077224 */ /* 0x000fe200078e02ff */
[----:B------:R-:W-:Y:S01]  /*0800*/  IADD3 R21, PT, PT, R5, R25, -R8 ;  /* 0x0000001905157210 */ /* 0x000fe20007ffe808 */
[----:B------:R-:W-:Y:S01]  /*0810*/  IMAD.MOV.U32 R18, RZ, RZ, RZ ;  /* 0x000000ffff127224 */ /* 0x000fe200078e00ff */
[----:B------:R-:W-:-:S03]  /*0820*/  IABS R9, R22 ;  /* 0x0000001600097213 */ /* 0x000fc60000000000 */
[----:B------:R-:W-:Y:S01]  /*0830*/  IMAD.HI.U32 R18, R19, R7, R18 ;  /* 0x0000000713127227 */ /* 0x000fe200078e0012 */
[----:B------:R-:W-:-:S03]  /*0840*/  IABS R7, R21 ;  /* 0x0000001500077213 */ /* 0x000fc60000000000 */
[----:B------:R-:W-:Y:S02]  /*0850*/  IMAD.MOV.U32 R19, RZ, RZ, R9 ;  /* 0x000000ffff137224 */ /* 0x000fe400078e0009 */
[----:B------:R-:W-:Y:S02]  /*0860*/  IMAD.MOV.U32 R9, RZ, RZ, R7 ;  /* 0x000000ffff097224 */ /* 0x000fe400078e0007 */
[----:B------:R-:W-:-:S04]  /*0870*/  IMAD.HI.U32 R7, R6, R19, RZ ;  /* 0x0000001306077227 */ /* 0x000fc800078e00ff */
[----:B------:R-:W-:Y:S02]  /*0880*/  IMAD.MOV R7, RZ, RZ, -R7 ;  /* 0x000000ffff077224 */ /* 0x000fe400078e0a07 */
[----:B------:R-:W-:-:S04]  /*0890*/  IMAD.HI.U32 R6, R6, R9, RZ ;  /* 0x0000000906067227 */ /* 0x000fc800078e00ff */
[----:B------:R-:W-:Y:S02]  /*08a0*/  IMAD R7, R20, R7, R19 ;  /* 0x0000000714077224 */ /* 0x000fe400078e0213 */
[----:B------:R-:W-:-:S03]  /*08b0*/  IMAD.MOV R6, RZ, RZ, -R6 ;  /* 0x000000ffff067224 */ /* 0x000fc600078e0a06 */
[C---:B------:R-:W-:Y:S01]  /*08c0*/  ISETP.GT.U32.AND P3, PT, R20.reuse, R7, PT ;  /* 0x000000071400720c */ /* 0x040fe20003f64070 */
[----:B------:R-:W-:Y:S01]  /*08d0*/  IMAD R6, R20, R6, R9 ;  /* 0x0000000614067224 */ /* 0x000fe200078e0209 */
[----:B------:R-:W-:Y:S02]  /*08e0*/  ISETP.GE.AND P1, PT, R22, RZ, PT ;  /* 0x000000ff1600720c */ /* 0x000fe40003f26270 */
[----:B------:R-:W-:Y:S02]  /*08f0*/  IABS R23, R5 ;  /* 0x0000000500177213 */ /* 0x000fe40000000000 */
[----:B------:R-:W-:Y:S02]  /*0900*/  ISETP.GT.U32.AND P5, PT, R20, R6, PT ;  /* 0x000000061400720c */ /* 0x000fe40003fa4070 */
[----:B------:R-:W-:Y:S01]  /*0910*/  IADD3 R22, PT, PT, R5, 0x1, RZ ;  /* 0x0000000105167810 */ /* 0x000fe20007ffe0ff */
[----:B------:R-:W-:-:S03]  /*0920*/  IMAD.HI.U32 R9, R18, R23, RZ ;  /* 0x0000001712097227 */ /* 0x000fc600078e00ff */
[----:B------:R-:W-:Y:S01]  /*0930*/  IABS R26, R22 ;  /* 0x00000016001a7213 */ /* 0x000fe20000000000 */
[----:B------:R-:W-:Y:S01]  /*0940*/  @!P3 IMAD.IADD R7, R7, 0x1, -R20 ;  /* 0x000000010707b824 */ /* 0x000fe200078e0a14 */
[----:B------:R-:W-:Y:S01]  /*0950*/  ISETP.GE.AND P2, PT, R21, RZ, PT ;  /* 0x000000ff1500720c */ /* 0x000fe20003f46270 */
[----:B------:R-:W-:Y:S01]  /*0960*/  IMAD.MOV R21, RZ, RZ, -R9 ;  /* 0x000000ffff157224 */ /* 0x000fe200078e0a09 */
[----:B------:R-:W-:Y:S01]  /*0970*/  IADD3 R19, PT, PT, R5, -0x1, R8 ;  /* 0xffffffff05137810 */ /* 0x000fe20007ffe008 */
[----:B------:R-:W-:Y:S01]  /*0980*/  IMAD.MOV.U32 R9, RZ, RZ, R26 ;  /* 0x000000ffff097224 */ /* 0x000fe200078e001a */
[----:B------:R-:W-:Y:S01]  /*0990*/  ISETP.GT.U32.AND P3, PT, R20, R7, PT ;  /* 0x000000071400720c */ /* 0x000fe20003f64070 */
[----:B------:R-:W-:Y:S01]  /*09a0*/  @!P5 IMAD.IADD R6, R6, 0x1, -R20 ;  /* 0x000000010606d824 */ /* 0x000fe200078e0a14 */
[----:B------:R-:W-:Y:S02]  /*09b0*/  IABS R29, R19 ;  /* 0x00000013001d7213 */ /* 0x000fe40000000000 */
[----:B------:R-:W-:Y:S01]  /*09c0*/  ISETP.GE.AND P0, PT, R19, RZ, PT ;  /* 0x000000ff1300720c */ /* 0x000fe20003f06270 */
[----:B------:R-:W-:Y:S01]  /*09d0*/  IMAD.HI.U32 R19, R18, R9, RZ ;  /* 0x0000000912137227 */ /* 0x000fe200078e00ff */
[----:B------:R-:W-:-:S03]  /*09e0*/  ISETP.GT.U32.AND P5, PT, R20, R6, PT ;  /* 0x000000061400720c */ /* 0x000fc60003fa4070 */
[----:B------:R-:W-:-:S04]  /*09f0*/  IMAD.HI.U32 R18, R18, R29, RZ ;  /* 0x0000001d12127227 */ /* 0x000fc800078e00ff */
[----:B------:R-:W-:Y:S02]  /*0a00*/  IMAD.MOV R19, RZ, RZ, -R19 ;  /* 0x000000ffff137224 */ /* 0x000fe400078e0a13 */
[C---:B------:R-:W-:Y:S02]  /*0a10*/  IMAD R23, R4.reuse, R21, R23 ;  /* 0x0000001504177224 */ /* 0x040fe400078e0217 */
[----:B------:R-:W-:Y:S02]  /*0a20*/  IMAD.MOV R18, RZ, RZ, -R18 ;  /* 0x000000ffff127224 */ /* 0x000fe400078e0a12 */
[C---:B------:R-:W-:Y:S02]  /*0a30*/  IMAD R9, R4.reuse, R19, R9 ;  /* 0x0000001304097224 */ /* 0x040fe400078e0209 */
[----:B------:R-:W-:Y:S02]  /*0a40*/  IMAD R29, R4, R18, R29 ;  /* 0x00000012041d7224 */ /* 0x000fe400078e021d */
[----:B------:R-:W-:-:S02]  /*0a50*/  @!P3 IMAD.IADD R7, R7, 0x1, -R20 ;  /* 0x000000010707b824 */ /* 0x000fc400078e0a14 */
[----:B------:R-:W-:Y:S02]  /*0a60*/  @!P5 IMAD.IADD R6, R6, 0x1, -R20 ;  /* 0x000000010606d824 */ /* 0x000fe400078e0a14 */
[----:B---3--:R-:W-:Y:S01]  /*0a70*/  IMAD.IADD R26, R3, 0x1, R14 ;  /* 0x00000001031a7824 */ /* 0x008fe200078e020e */
[----:B-----5:R0:W2:Y:S04]  /*0a80*/  LDG.E R28, desc[UR6][R16.64+0x9f60] ;  /* 0x009f6006101c7981 */ /* 0x0200a8000c1e1900 */
[----:B------:R-:W-:-:S04]  /*0a90*/  SHF.L.U32 R14, R26, 0x2, RZ ;  /* 0x000000021a0e7819 */ /* 0x000fc800000006ff */
[C---:B------:R-:W-:Y:S01]  /*0aa0*/  LOP3.LUT R21, R14.reuse, 0xffc, RZ, 0xc0, !PT ;  /* 0x00000ffc0e157812 */ /* 0x040fe200078ec0ff */
[----:B------:R-:W-:-:S03]  /*0ab0*/  VIADD R19, R14, 0x4 ;  /* 0x000000040e137836 */ /* 0x000fc60000000000 */
[----:B------:R-:W-:Y:S02]  /*0ac0*/  IADD3 R18, P3, PT, R12, R21, RZ ;  /* 0x000000150c127210 */ /* 0x000fe40007f7e0ff */
[----:B------:R-:W-:-:S03]  /*0ad0*/  LOP3.LUT R21, R19, 0xffc, RZ, 0xc0, !PT ;  /* 0x00000ffc13157812 */ /* 0x000fc600078ec0ff */
[----:B------:R-:W-:Y:S01]  /*0ae0*/  IMAD.X R19, RZ, RZ, R13, P3 ;  /* 0x000000ffff137224 */ /* 0x000fe200018e060d */
[----:B------:R-:W-:Y:S01]  /*0af0*/  IADD3 R20, P3, PT, R12, R21, RZ ;  /* 0x000000150c147210 */ /* 0x000fe20007f7e0ff */
[----:B0-----:R-:W-:-:S03]  /*0b00*/  IMAD.WIDE R16, R15, 0x4, R16 ;  /* 0x000000040f107825 */ /* 0x001fc600078e0210 */
[----:B------:R-:W2:Y:S01]  /*0b10*/  LDG.E R18, desc[UR6][R18.64] ;  /* 0x0000000612127981 */ /* 0x000ea2000c1e1900 */
[----:B------:R-:W-:-:S03]  /*0b20*/  IMAD.X R21, RZ, RZ, R13, P3 ;  /* 0x000000ffff157224 */ /* 0x000fc600018e060d */
[----:B------:R-:W3:Y:S04]  /*0b30*/  LDG.E R27, desc[UR6][R16.64] ;  /* 0x00000006101b7981 */ /* 0x000ee8000c1e1900 */
[----:B------:R-:W2:Y:S04]  /*0b40*/  LDG.E R21, desc[UR6][R20.64] ;  /* 0x0000000614157981 */ /* 0x000ea8000c1e1900 */
[----:B------:R-:W4:Y:S01]  /*0b50*/  LDG.E R19, desc[UR6][R16.64+0x9920] ;  /* 0x0099200610137981 */ /* 0x000f22000c1e1900 */
[----:B---3--:R-:W-:Y:S01]  /*0b60*/  IMAD.IADD R27, R27, 0x1, R26 ;  /* 0x000000011b1b7824 */ /* 0x008fe200078e021a */
[----:B--2---:R-:W-:-:S03]  /*0b70*/  LOP3.LUT R18, R21, R28, R18, 0x78, !PT ;  /* 0x0000001c15127212 */ /* 0x004fc600078e7812 */
[----:B------:R-:W-:Y:S01]  /*0b80*/  IMAD.SHL.U32 R28, R27, 0x4, RZ ;  /* 0x000000041b1c7824 */ /* 0x000fe200078e00ff */
[----:B------:R-:W2:Y:S04]  /*0b90*/  LDG.E R21, desc[UR6][R16.64+0x9c40] ;  /* 0x009c400610157981 */ /* 0x000ea8000c1e1900 */
[----:B------:R-:W-:-:S04]  /*0ba0*/  LOP3.LUT R27, R28, 0xffc, RZ, 0xc0, !PT ;  /* 0x00000ffc1c1b7812 */ /* 0x000fc800078ec0ff */
[----:B------:R-:W-:-:S04]  /*0bb0*/  IADD3 R26, P3, PT, R12, R27, RZ ;  /* 0x0000001b0c1a7210 */ /* 0x000fc80007f7e0ff */
[----:B------:R-:W-:-:S05]  /*0bc0*/  IADD3.X R27, PT, PT, RZ, R13, RZ, P3, !PT ;  /* 0x0000000dff1b7210 */ /* 0x000fca0001ffe4ff */
[----:B------:R-:W2:Y:S01]  /*0bd0*/  LDG.E R26, desc[UR6][R26.64] ;  /* 0x000000061a1a7981 */ /* 0x000ea2000c1e1900 */
[----:B----4-:R-:W-:Y:S02]  /*0be0*/  SHF.L.U32 R19, R18, R19, RZ ;  /* 0x0000001312137219 */ /* 0x010fe400000006ff */
[----:B--2---:R-:W-:-:S04]  /*0bf0*/  SHF.R.U32.HI R21, RZ, R21, R26 ;  /* 0x00000015ff157219 */ /* 0x004fc8000001161a */
[----:B------:R-:W-:Y:S01]  /*0c00*/  LOP3.LUT R26, R18, R21, R19, 0x96, !PT ;  /* 0x00000015121a7212 */ /* 0x000fe200078e9613 */
[----:B------:R-:W-:-:S04]  /*0c10*/  IMAD.WIDE R20, R15, 0x3c, R16 ;  /* 0x0000003c0f147825 */ /* 0x000fc800078e0210 */
[----:B------:R-:W-:-:S05]  /*0c20*/  IMAD.SHL.U32 R18, R26, 0x4, RZ ;  /* 0x000000041a127824 */ /* 0x000fca00078e00ff */
[----:B------:R-:W-:-:S04]  /*0c30*/  LOP3.LUT R19, R18, 0x3c, RZ, 0xc0, !PT ;  /* 0x0000003c12137812 */ /* 0x000fc800078ec0ff */
[----:B------:R-:W-:-:S05]  /*0c40*/  IADD3 R18, P3, PT, R20, R19, RZ ;  /* 0x0000001314127210 */ /* 0x000fca0007f7e0ff */
[----:B------:R-:W-:-:S06]  /*0c50*/  IMAD.X R19, RZ, RZ, R21, P3 ;  /* 0x000000ffff137224 */ /* 0x000fcc00018e0615 */
[----:B------:R-:W2:Y:S01]  /*0c60*/  LDG.E R19, desc[UR6][R18.64+0x320] ;  /* 0x0003200612137981 */ /* 0x000ea2000c1e1900 */
[----:B------:R-:W-:Y:S01]  /*0c70*/  @!P1 IMAD.MOV R7, RZ, RZ, -R7 ;  /* 0x000000ffff079224 */ /* 0x000fe200078e0a07 */
[----:B------:R-:W-:Y:S01]  /*0c80*/  ISETP.NE.AND P3, PT, R25, RZ, PT ;  /* 0x000000ff1900720c */ /* 0x000fe20003f65270 */
[----:B------:R-:W-:-:S03]  /*0c90*/  VIADD R14, R14, 0x57c ;  /* 0x0000057c0e0e7836 */ /* 0x000fc60000000000 */
[----:B------:R-:W-:Y:S01]  /*0ca0*/  SEL R27, R24, R7, !P3 ;  /* 0x00000007181b7207 */ /* 0x000fe20005800000 */
[----:B------:R-:W-:Y:S02]  /*0cb0*/  IMAD R7, R0, R25, R5 ;  /* 0x0000001900077224 */ /* 0x000fe400078e0205 */
[----:B------:R-:W-:Y:S02]  /*0cc0*/  VIADD R28, R28, 0xfffffffc ;  /* 0xfffffffc1c1c7836 */ /* 0x000fe40000000000 */
[----:B------:R-:W-:Y:S01]  /*0cd0*/  @!P2 IMAD.MOV R6, RZ, RZ, -R6 ;  /* 0x000000ffff06a224 */ /* 0x000fe200078e0a06 */
[----:B------:R-:W-:Y:S02]  /*0ce0*/  LOP3.LUT R15, R14, 0xffc, RZ, 0xc0, !PT ;  /* 0x00000ffc0e0f7812 */ /* 0x000fe400078ec0ff */
[----:B------:R-:W-:Y:S02]  /*0cf0*/  IADD3 R14, P1, PT, R7, UR10, RZ ;  /* 0x0000000a070e7c10 */ /* 0x000fe4000ff3e0ff */
[----:B------:R-:W-:-:S02]  /*0d00*/  LOP3.LUT R17, R28, 0xffc, RZ, 0xc0, !PT ;  /* 0x00000ffc1c117812 */ /* 0x000fc400078ec0ff */
[----:B------:R-:W-:Y:S02]  /*0d10*/  SEL R24, R24, R6, !P3 ;  /* 0x0000000618187207 */ /* 0x000fe40005800000 */
[C---:B------:R-:W-:Y:S02]  /*0d20*/  IADD3 R6, P2, PT, R12.reuse, R15, RZ ;  /* 0x0000000f0c067210 */ /* 0x040fe40007f5e0ff */
[----:B------:R-:W-:Y:S02]  /*0d30*/  LEA.HI.X.SX32 R15, R7, UR11, 0x1, P1 ;  /* 0x0000000b070f7c11 */ /* 0x000fe400088f0eff */
[----:B------:R-:W-:Y:S01]  /*0d40*/  IADD3 R16, P1, PT, R12, R17, RZ ;  /* 0x000000110c107210 */ /* 0x000fe20007f3e0ff */
[----:B------:R-:W-:Y:S02]  /*0d50*/  IMAD.X R7, RZ, RZ, R13, P2 ;  /* 0x000000ffff077224 */ /* 0x000fe400010e060d */
[----:B------:R-:W3:Y:S01]  /*0d60*/  LDG.E.U8 R18, desc[UR6][R14.64] ;  /* 0x000000060e127981 */ /* 0x000ee2000c1e1100 */
[----:B------:R-:W-:-:S02]  /*0d70*/  IADD3.X R17, PT, PT, RZ, R13, RZ, P1, !PT ;  /* 0x0000000dff117210 */ /* 0x000fc40000ffe4ff */
[----:B--2---:R-:W-:-:S05]  /*0d80*/  LOP3.LUT R19, R26, R19, RZ, 0x3c, !PT ;  /* 0x000000131a137212 */ /* 0x004fca00078e3cff */
[----:B------:R0:W-:Y:S04]  /*0d90*/  STG.E desc[UR6][R6.64], R19 ;  /* 0x0000001306007986 */ /* 0x0001e8000c101906 */
[----:B------:R-:W2:Y:S02]  /*0da0*/  LDG.E R16, desc[UR6][R16.64] ;  /* 0x0000000610107981 */ /* 0x000ea4000c1e1900 */
[----:B--2---:R-:W-:-:S04]  /*0db0*/  SHF.R.U32.HI R26, RZ, 0x10, R16 ;  /* 0x00000010ff1a7819 */ /* 0x004fc80000011610 */
[----:B------:R-:W-:-:S04]  /*0dc0*/  LOP3.LUT R26, R26, R16, RZ, 0x3c, !PT ;  /* 0x000000101a1a7212 */ /* 0x000fc800078e3cff */
[----:B------:R-:W-:-:S04]  /*0dd0*/  SHF.R.U32.HI R28, RZ, 0x8, R26 ;  /* 0x00000008ff1c7819 */ /* 0x000fc8000001161a */
[----:B------:R-:W-:-:S05]  /*0de0*/  LOP3.LUT R28, R28, R26, RZ, 0x3c, !PT ;  /* 0x0000001a1c1c7212 */ /* 0x000fca00078e3cff */
[----:B------:R-:W-:-:S05]  /*0df0*/  IMAD.SHL.U32 R28, R28, 0x4, RZ ;  /* 0x000000041c1c7824 */ /* 0x000fca00078e00ff */
[----:B0-----:R-:W-:-:S04]  /*0e00*/  LOP3.LUT R7, R28, 0x3c, RZ, 0xc0, !PT ;  /* 0x0000003c1c077812 */ /* 0x001fc800078ec0ff */
[----:B------:R-:W-:-:S05]  /*0e10*/  IADD3 R6, P1, PT, R20, R7, RZ ;  /* 0x0000000714067210 */ /* 0x000fca0007f3e0ff */
[----:B------:R-:W-:-:S05]  /*0e20*/  IMAD.X R7, RZ, RZ, R21, P1 ;  /* 0x000000ffff077224 */ /* 0x000fca00008e0615 */
[----:B------:R0:W2:Y:S01]  /*0e30*/  LDG.E R20, desc[UR6][R6.64+0x3520] ;  /* 0x0035200606147981 */ /* 0x0000a2000c1e1900 */
[----:B------:R-:W-:Y:S06]  /*0e40*/  BAR.SYNC.DEFER_BLOCKING 0x0 ;  /* 0x0000000000007b1d */ /* 0x000fec0000010000 */
[----:B------:R-:W4:Y:S01]  /*0e50*/  @!P4 LDG.E R16, desc[UR6][R12.64+0x1000] ;  /* 0x001000060c10c981 */ /* 0x000f22000c1e1900 */
[C---:B------:R-:W-:Y:S02]  /*0e60*/  ISETP.GT.U32.AND P1, PT, R4.reuse, R23, PT ;  /* 0x000000170400720c */ /* 0x040fe40003f24070 */
[----:B------:R-:W-:-:S02]  /*0e70*/  ISETP.GT.U32.AND P2, PT, R4, R29, PT ;  /* 0x0000001d0400720c */ /* 0x000fc40003f44070 */
[----:B------:R-:W-:-:S09]  /*0e80*/  ISETP.GE.AND P3, PT, R5, RZ, PT ;  /* 0x000000ff0500720c */ /* 0x000fd20003f66270 */
[--C-:B------:R-:W-:Y:S01]  /*0e90*/  @!P1 IMAD.IADD R23, R23, 0x1, -R4.reuse ;  /* 0x0000000117179824 */ /* 0x100fe200078e0a04 */
[----:B------:R-:W-:Y:S01]  /*0ea0*/  ISETP.GT.U32.AND P1, PT, R4, R9, PT ;  /* 0x000000090400720c */ /* 0x000fe20003f24070 */
[----:B------:R-:W-:-:S03]  /*0eb0*/  @!P2 IMAD.IADD R29, R29, 0x1, -R4 ;  /* 0x000000011d1da824 */ /* 0x000fc600078e0a04 */
[C---:B------:R-:W-:Y:S02]  /*0ec0*/  ISETP.GT.U32.AND P5, PT, R4.reuse, R23, PT ;  /* 0x000000170400720c */ /* 0x040fe40003fa4070 */
[----:B------:R-:W-:Y:S01]  /*0ed0*/  ISETP.GT.U32.AND P2, PT, R4, R29, PT ;  /* 0x0000001d0400720c */ /* 0x000fe20003f44070 */
[----:B------:R-:W-:-:S06]  /*0ee0*/  IMAD R24, R0, R25, R24 ;  /* 0x0000001900187224 */ /* 0x000fcc00078e0218 */
[----:B------:R-:W-:-:S04]  /*0ef0*/  @!P1 IMAD.IADD R9, R9, 0x1, -R4 ;  /* 0x0000000109099824 */ /* 0x000fc800078e0a04 */
[----:B------:R-:W-:Y:S01]  /*0f00*/  @!P5 IMAD.IADD R23, R23, 0x1, -R4 ;  /* 0x000000011717d824 */ /* 0x000fe200078e0a04 */
[----:B0-----:R-:W-:-:S03]  /*0f10*/  IADD3 R6, P5, PT, R24, UR10, RZ ;  /* 0x0000000a18067c10 */ /* 0x001fc6000ffbe0ff */
[----:B------:R-:W-:Y:S01]  /*0f20*/  @!P3 IMAD.MOV R23, RZ, RZ, -R23 ;  /* 0x000000ffff17b224 */ /* 0x000fe200078e0a17 */
[----:B------:R-:W-:Y:S01]  /*0f30*/  LEA.HI.X.SX32 R7, R24, UR11, 0x1, P5 ;  /* 0x0000000b18077c11 */ /* 0x000fe2000a8f0eff */
[----:B------:R-:W-:Y:S01]  /*0f40*/  IMAD R27, R0, R25, R27 ;  /* 0x00000019001b7224 */ /* 0x000fe200078e021b */
[----:B------:R-:W-:Y:S02]  /*0f50*/  @!P2 IADD3 R29, PT, PT, R29, -R4, RZ ;  /* 0x800000041d1da210 */ /* 0x000fe40007ffe0ff */
[----:B------:R-:W-:-:S03]  /*0f60*/  ISETP.GT.U32.AND P1, PT, R4, R9, PT ;  /* 0x000000090400720c */ /* 0x000fc60003f24070 */
[----:B------:R-:W-:Y:S01]  /*0f70*/  @!P0 IMAD.MOV R29, RZ, RZ, -R29 ;  /* 0x000000ffff1d8224 */ /* 0x000fe200078e0a1d */
[----:B------:R-:W-:-:S09]  /*0f80*/  ISETP.GE.AND P0, PT, R22, RZ, PT ;  /* 0x000000ff1600720c */ /* 0x000fd20003f06270 */
[----:B------:R-:W-:-:S04]  /*0f90*/  @!P1 IMAD.IADD R9, R9, 0x1, -R4 ;  /* 0x0000000109099824 */ /* 0x000fc800078e0a04 */
[----:B------:R-:W-:Y:S02]  /*0fa0*/  @!P0 IMAD.MOV R9, RZ, RZ, -R9 ;  /* 0x000000ffff098224 */ /* 0x000fe400078e0a09 */
[----:B----4-:R-:W-:-:S05]  /*0fb0*/  @!P4 VIADD R16, R16, UR5 ;  /* 0x000000051010cc36 */ /* 0x010fca0008000000 */
[----:B------:R-:W-:-:S05]  /*0fc0*/  @!P4 LOP3.LUT R17, R16, 0x3ff, RZ, 0xc0, !PT ;  /* 0x000003ff1011c812 */ /* 0x000fca00078ec0ff */
[----:B------:R0:W-:Y:S01]  /*0fd0*/  @!P4 STG.E desc[UR6][R12.64+0x1000], R17 ;  /* 0x001000110c00c986 */ /* 0x0001e2000c101906 */
[----:B------:R-:W-:Y:S01]  /*0fe0*/  BAR.SYNC.DEFER_BLOCKING 0x0 ;  /* 0x0000000000007b1d */ /* 0x000fe20000010000 */
[----:B------:R-:W-:Y:S02]  /*0ff0*/  ISETP.NE.AND P4, PT, R8, RZ, PT ;  /* 0x000000ff0800720c */ /* 0x000fe40003f85270 */
[----:B------:R-:W-:-:S04]  /*1000*/  LOP3.LUT R8, RZ, R8, RZ, 0x33, !PT ;  /* 0x00000008ff087212 */ /* 0x000fc800078e33ff */
[----:B------:R-:W-:Y:S02]  /*1010*/  SEL R24, R8, R23, !P4 ;  /* 0x0000001708187207 */ /* 0x000fe40006000000 */
[----:B------:R-:W-:-:S03]  /*1020*/  IADD3 R16, P2, PT, R27, UR10, RZ ;  /* 0x0000000a1b107c10 */ /* 0x000fc6000ff5e0ff */
[----:B------:R-:W-:Y:S01]  /*1030*/  IMAD.IADD R24, R5, 0x1, -R24 ;  /* 0x0000000105187824 */ /* 0x000fe200078e0a18 */
[----:B0-----:R-:W-:Y:S02]  /*1040*/  LEA.HI.X.SX32 R17, R27, UR11, 0x1, P2 ;  /* 0x0000000b1b117c11 */ /* 0x001fe400090f0eff */
[----:B------:R-:W-:Y:S01]  /*1050*/  SEL R22, R8, R29, !P4 ;  /* 0x0000001d08167207 */ /* 0x000fe20006000000 */
[----:B------:R-:W-:Y:S01]  /*1060*/  IMAD R25, R0, R25, R24 ;  /* 0x0000001900197224 */ /* 0x000fe200078e0218 */
[----:B------:R-:W3:Y:S03]  /*1070*/  LDG.E.U8 R7, desc[UR6][R6.64] ;  /* 0x0000000606077981 */ /* 0x000ee6000c1e1100 */
[----:B------:R-:W-:Y:S01]  /*1080*/  IMAD.IADD R4, R22, 0x1, R25 ;  /* 0x0000000116047824 */ /* 0x000fe200078e0219 */
[----:B------:R0:W4:Y:S04]  /*1090*/  LDG.E.U8 R17, desc[UR6][R16.64] ;  /* 0x0000000610117981 */ /* 0x000128000c1e1100 */
[----:B------:R-:W-:-:S02]  /*10a0*/  IADD3 R22, P1, PT, R4, UR10, RZ ;  /* 0x0000000a04167c10 */ /* 0x000fc4000ff3e0ff */
[----:B------:R-:W-:Y:S02]  /*10b0*/  SEL R8, R8, R9, !P4 ;  /* 0x0000000908087207 */ /* 0x000fe40006000000 */
[----:B------:R-:W-:Y:S01]  /*10c0*/  LEA.HI.X.SX32 R23, R4, UR11, 0x1, P1 ;  /* 0x0000000b04177c11 */ /* 0x000fe200088f0eff */
[----:B------:R-:W5:Y:S02]  /*10d0*/  LDG.E R6, desc[UR6][R10.64] ;  /* 0x000000060a067981 */ /* 0x000f64000c1e1900 */
[----:B------:R-:W-:-:S03]  /*10e0*/  IMAD.IADD R25, R8, 0x1, R25 ;  /* 0x0000000108197824 */ /* 0x000fc600078e0219 */
[----:B------:R-:W5:Y:S02]  /*10f0*/  LDG.E.U8 R23, desc[UR6][R22.64] ;  /* 0x0000000616177981 */ /* 0x000f64000c1e1100 */
[----:B------:R-:W-:-:S04]  /*1100*/  IADD3 R8, P0, PT, R25, UR10, RZ ;  /* 0x0000000a19087c10 */ /* 0x000fc8000ff1e0ff */
[----:B------:R-:W-:-:S06]  /*1110*/  LEA.HI.X.SX32 R9, R25, UR11, 0x1, P0 ;  /* 0x0000000b19097c11 */ /* 0x000fcc00080f0eff */
[----:B------:R1:W5:Y:S01]  /*1120*/  LDG.E.U8 R9, desc[UR6][R8.64] ;  /* 0x0000000608097981 */ /* 0x000362000c1e1100 */
[----:B0-----:R-:W0:Y:S08]  /*1130*/  I2F.U32.RP R16, UR9 ;  /* 0x0000000900107d06 */ /* 0x001e300008209000 */
[----:B0-----:R-:W0:Y:S02]  /*1140*/  MUFU.RCP R16, R16 ;  /* 0x0000001000107308 */ /* 0x001e240000001000 */
[----:B0-----:R-:W-:-:S06]  /*1150*/  IADD3 R4, PT, PT, R16, 0xffffffe, RZ ;  /* 0x0ffffffe10047810 */ /* 0x001fcc0007ffe0ff */
[----:B------:R0:W1:Y:S01]  /*1160*/  F2I.FTZ.U32.TRUNC.NTZ R5, R4 ;  /* 0x0000000400057305 */ /* 0x000062000021f000 */
[----:B--2---:R-:W-:Y:S01]  /*1170*/  LOP3.LUT R20, R20, R19, RZ, 0x3c, !PT ;  /* 0x0000001314147212 */ /* 0x004fe200078e3cff */
[----:B0-----:R-:W-:Y:S02]  /*1180*/  IMAD.MOV.U32 R4, RZ, RZ, RZ ;  /* 0x000000ffff047224 */ /* 0x001fe400078e00ff */
[----:B-1----:R-:W-:-:S04]  /*1190*/  IMAD.MOV R21, RZ, RZ, -R5 ;  /* 0x000000ffff157224 */ /* 0x002fc800078e0a05 */
[----:B------:R-:W-:-:S04]  /*11a0*/  IMAD R21, R21, UR9, RZ ;  /* 0x0000000915157c24 */ /* 0x000fc8000f8e02ff */
[----:B------:R-:W-:-:S06]  /*11b0*/  IMAD.HI.U32 R5, R5, R21, R4 ;  /* 0x0000001505057227 */ /* 0x000fcc00078e0004 */
[----:B------:R-:W-:-:S04]  /*11c0*/  IMAD.HI.U32 R5, R5, R20, RZ ;  /* 0x0000001405057227 */ /* 0x000fc800078e00ff */
[----:B------:R-:W-:-:S04]  /*11d0*/  IMAD.MOV R5, RZ, RZ, -R5 ;  /* 0x000000ffff057224 */ /* 0x000fc800078e0a05 */
[----:B------:R-:W-:-:S05]  /*11e0*/  IMAD R5, R5, UR9, R20 ;  /* 0x0000000905057c24 */ /* 0x000fca000f8e0214 */
[----:B------:R-:W-:Y:S02]  /*11f0*/  ISETP.GE.U32.AND P0, PT, R5, UR9, PT ;  /* 0x0000000905007c0c */ /* 0x000fe4000bf06070 */
[----:B------:R-:W-:-:S11]  /*1200*/  ISETP.NE.U32.AND P1, PT, RZ, UR9, PT ;  /* 0x00000009ff007c0c */ /* 0x000fd6000bf25070 */
[----:B------:R-:W-:-:S05]  /*1210*/  @P0 VIADD R5, R5, -UR9 ;  /* 0x8000000905050c36 */ /* 0x000fca0008000000 */
[----:B------:R-:W-:-:S13]  /*1220*/  ISETP.GE.U32.AND P0, PT, R5, UR9, PT ;  /* 0x0000000905007c0c */ /* 0x000fda000bf06070 */
[----:B------:R-:W-:Y:S01]  /*1230*/  @P0 VIADD R5, R5, -UR9 ;  /* 0x8000000905050c36 */ /* 0x000fe20008000000 */
[----:B------:R-:W-:-:S04]  /*1240*/  @!P1 LOP3.LUT R5, RZ, UR9, RZ, 0x33, !PT ;  /* 0x00000009ff059c12 */ /* 0x000fc8000f8e33ff */
[----:B------:R-:W-:Y:S01]  /*1250*/  LOP3.LUT R4, R5, 0xff, RZ, 0xc0, !PT ;  /* 0x000000ff05047812 */ /* 0x000fe200078ec0ff */
[----:B------:R-:W-:Y:S02]  /*1260*/  IMAD.MOV.U32 R8, RZ, RZ, RZ ;  /* 0x000000ffff087224 */ /* 0x000fe400078e00ff */
[----:B------:R-:W-:Y:S01]  /*1270*/  VIADD R2, R2, 0x1 ;  /* 0x0000000102027836 */ /* 0x000fe20000000000 */
[C---:B---3--:R-:W-:Y:S02]  /*1280*/  ISETP.NE.AND P1, PT, R18.reuse, R7, PT ;  /* 0x000000071200720c */ /* 0x048fe40003f25270 */
[----:B------:R-:W-:Y:S02]  /*1290*/  ISETP.NE.AND P0, PT, R7, R4, PT ;  /* 0x000000040700720c */ /* 0x000fe40003f05270 */
[----:B----4-:R-:W-:Y:S02]  /*12a0*/  ISETP.NE.AND P2, PT, R18, R17, PT ;  /* 0x000000111200720c */ /* 0x010fe40003f45270 */
[----:B------:R-:W-:-:S07]  /*12b0*/  SEL R7, RZ, 0x1, P1 ;  /* 0x00000001ff077807 */ /* 0x000fce0000800000 */
[----:B------:R-:W-:Y:S02]  /*12c0*/  @P1 IMAD.MOV R8, RZ, RZ, -0x1 ;  /* 0xffffffffff081424 */ /* 0x000fe400078e02ff */
[----:B------:R-:W-:Y:S02]  /*12d0*/  @P0 IADD3 R8, PT, PT, R7, RZ, RZ ;  /* 0x000000ff07080210 */ /* 0x000fe40007ffe0ff */
[----:B------:R-:W-:-:S03]  /*12e0*/  ISETP.NE.AND P0, PT, R17, R4, PT ;  /* 0x000000041100720c */ /* 0x000fc60003f05270 */
[----:B------:R-:W-:Y:S01]  /*12f0*/  VIADD R7, R8, 0x1 ;  /* 0x0000000108077836 */ /* 0x000fe20000000000 */
[----:B-----5:R-:W-:Y:S01]  /*1300*/  ISETP.NE.AND P1, PT, R18, R23, PT ;  /* 0x000000171200720c */ /* 0x020fe20003f25270 */
[----:B------:R-:W-:-:S04]  /*1310*/  @P2 IMAD.MOV R7, RZ, RZ, R8 ;  /* 0x000000ffff072224 */ /* 0x000fc800078e0208 */
[----:B------:R-:W-:-:S04]  /*1320*/  VIADD R8, R7, 0xffffffff ;  /* 0xffffffff07087836 */ /* 0x000fc80000000000 */
[----:B------:R-:W-:Y:S01]  /*1330*/  @P0 IMAD.MOV R8, RZ, RZ, R7 ;  /* 0x000000ffff080224 */ /* 0x000fe200078e0207 */
[----:B------:R-:W-:-:S03]  /*1340*/  ISETP.NE.AND P0, PT, R23, R4, PT ;  /* 0x000000041700720c */ /* 0x000fc60003f05270 */
[----:B------:R-:W-:Y:S02]  /*1350*/  VIADD R7, R8, 0x1 ;  /* 0x0000000108077836 */ /* 0x000fe40000000000 */
[----:B------:R-:W-:Y:S01]  /*1360*/  @P1 IMAD.MOV R7, RZ, RZ, R8 ;  /* 0x000000ffff071224 */ /* 0x000fe200078e0208 */
[----:B------:R-:W-:-:S03]  /*1370*/  ISETP.NE.AND P1, PT, R18, R9, PT ;  /* 0x000000091200720c */ /* 0x000fc60003f25270 */
[----:B------:R-:W-:-:S04]  /*1380*/  VIADD R8, R7, 0xffffffff ;  /* 0xffffffff07087836 */ /* 0x000fc80000000000 */
[----:B------:R-:W-:Y:S02]  /*1390*/  @P0 IADD3 R8, PT, PT, R7, RZ, RZ ;  /* 0x000000ff07080210 */ /* 0x000fe40007ffe0ff */
[----:B------:R-:W-:-:S03]  /*13a0*/  ISETP.NE.AND P0, PT, R9, R4, PT ;  /* 0x000000040900720c */ /* 0x000fc60003f05270 */
[----:B------:R-:W-:Y:S02]  /*13b0*/  VIADD R4, R8, 0x1 ;  /* 0x0000000108047836 */ /* 0x000fe40000000000 */
[----:B------:R-:W-:-:S04]  /*13c0*/  @P1 IMAD.MOV R4, RZ, RZ, R8 ;  /* 0x000000ffff041224 */ /* 0x000fc800078e0208 */
[----:B------:R-:W-:-:S04]  /*13d0*/  VIADD R7, R4, 0xffffffff ;  /* 0xffffffff04077836 */ /* 0x000fc80000000000 */
[----:B------:R-:W-:-:S04]  /*13e0*/  @P0 IMAD.MOV R7, RZ, RZ, R4 ;  /* 0x000000ffff070224 */ /* 0x000fc800078e0204 */
[----:B------:R-:W-:-:S05]  /*13f0*/  IMAD.IADD R7, R6, 0x1, R7 ;  /* 0x0000000106077824 */ /* 0x000fca00078e0207 */
[----:B------:R-:W-:-:S13]  /*1400*/  ISETP.GE.AND P0, PT, R7, UR12, PT ;  /* 0x0000000c07007c0c */ /* 0x000fda000bf06270 */
[----:B------:R0:W-:Y:S04]  /*1410*/  @!P0 STG.E desc[UR6][R10.64], R7 ;  /* 0x000000070a008986 */ /* 0x0001e8000c101906 */
[----:B------:R0:W-:Y:S01]  /*1420*/  @!P0 STG.E.U8 desc[UR6][R14.64], R5 ;  /* 0x000000050e008986 */ /* 0x0001e2000c101106 */
[----:B------:R-:W-:-:S13]  /*1430*/  ISETP.NE.AND P0, PT, R2, RZ, PT ;  /* 0x000000ff0200720c */ /* 0x000fda0003f05270 */
[----:B0-----:R-:W-:Y:S05]  /*1440*/  @P0 BRA `(.L_x_10) ;  /* 0xffffffec00580947 */ /* 0x001fea000383ffff */
[----:B------:R-:W-:Y:S05]  /*1450*/  EXIT ;  /* 0x000000000000794d */ /* 0x000fea0003800000 */
.L_x_11:
        /* <DEDUP_REMOVED lines=10> */
.L_x_18:


//--------------------- .text._Z20initializePopulationP17curandStateMtgp32Pciii --------------------------
	.section	.text._Z20initializePopulationP17curandStateMtgp32Pciii,"ax",@progbits
	.align	128
        .global         _Z20initializePopulationP17curandStateMtgp32Pciii
        .type           _Z20initializePopulationP17curandStateMtgp32Pciii,@function
        .size           _Z20initializePopulationP17curandStateMtgp32Pciii,(.L_x_19 - _Z20initializePopulationP17curandStateMtgp32Pciii)
        .other          _Z20initializePopulationP17curandStateMtgp32Pciii,@"STO_CUDA_ENTRY STV_DEFAULT"
_Z20initializePopulationP17curandStateMtgp32Pciii:
.text._Z20initializePopulationP17curandStateMtgp32Pciii:
[----:B------:R-:W-:Y:S08]  /*0000*/  LDC R1, c[0x0][0x37c] ;  /* 0x0000df00ff017b82 */ /* 0x000ff00000000800 */
[----:B------:R-:W0:Y:S02]  /*0010*/  LDC R10, c[0x0][0x390] ;  /* 0x0000e400ff0a7b82 */ /* 0x000e240000000800 */
[----:B0-----:R-:W-:-:S13]  /*0020*/  ISETP.GE.AND P0, PT, R10, 0x1, PT ;  /* 0x000000010a00780c */ /* 0x001fda0003f06270 */
[----:B------:R-:W-:Y:S05]  /*0030*/  @!P0 EXIT ;  /* 0x000000000000894d */ /* 0x000fea0003800000 */
[----:B------:R-:W0:Y:S01]  /*0040*/  S2R R21, SR_TID.X ;  /* 0x0000000000157919 */ /* 0x000e220000002100 */
[----:B------:R-:W0:Y:S01]  /*0050*/  LDCU UR5, c[0x0][0x360] ;  /* 0x00006c00ff0577ac */ /* 0x000e220008000800 */
[----:B------:R-:W1:Y:S01]  /*0060*/  LDC R0, c[0x0][0x390] ;  /* 0x0000e400ff007b82 */ /* 0x000e620000000800 */
[----:B------:R-:W-:Y:S01]  /*0070*/  ISETP.NE.AND P1, PT, R10, 0x1, PT ;  /* 0x000000010a00780c */ /* 0x000fe20003f25270 */
[----:B------:R-:W0:Y:S01]  /*0080*/  S2R R8, SR_TID.Y ;  /* 0x0000000000087919 */ /* 0x000e220000002200 */
[----:B------:R-:W2:Y:S01]  /*0090*/  LDCU UR4, c[0x0][0x368] ;  /* 0x00006d00ff0477ac */ /* 0x000ea20008000800 */
[----:B------:R-:W3:Y:S01]  /*00a0*/  S2R R6, SR_TID.Z ;  /* 0x0000000000067919 */ /* 0x000ee20000002300 */
[----:B------:R-:W2:Y:S03]  /*00b0*/  LDCU UR6, c[0x0][0x364] ;  /* 0x00006c80ff0677ac */ /* 0x000ea60008000800 */
[----:B------:R-:W4:Y:S01]  /*00c0*/  LDC.64 R2, c[0x0][0x380] ;  /* 0x0000e000ff027b82 */ /* 0x000f220000000a00 */
[----:B------:R-:W5:Y:S01]  /*00d0*/  S2R R4, SR_CTAID.X ;  /* 0x0000000000047919 */ /* 0x000f620000002500 */
[----:B-1----:R-:W-:Y:S01]  /*00e0*/  LOP3.LUT R0, R0, 0x1, RZ, 0xc0, !PT ;  /* 0x0000000100007812 */ /* 0x002fe200078ec0ff */
[----:B--2---:R-:W-:Y:S01]  /*00f0*/  UIMAD UR4, UR4, UR6, URZ ;  /* 0x00000006040472a4 */ /* 0x004fe2000f8e02ff */
[----:B------:R-:W1:Y:S02]  /*0100*/  LDCU.64 UR6, c[0x0][0x358] ;  /* 0x00006b00ff0677ac */ /* 0x000e640008000a00 */
[----:B------:R-:W-:Y:S01]  /*0110*/  ISETP.NE.U32.AND P0, PT, R0, 0x1, PT ;  /* 0x000000010000780c */ /* 0x000fe20003f05070 */
[----:B------:R-:W-:-:S02]  /*0120*/  IMAD.MOV.U32 R0, RZ, RZ, RZ ;  /* 0x000000ffff007224 */ /* 0x000fc400078e00ff */
[----:B0-----:R-:W-:-:S04]  /*0130*/  IMAD R19, R8, UR5, R21 ;  /* 0x0000000508137c24 */ /* 0x001fc8000f8e0215 */
[----:B---3--:R-:W-:Y:S01]  /*0140*/  IMAD R19, R6, UR4, R19 ;  /* 0x0000000406137c24 */ /* 0x008fe2000f8e0213 */
[----:B------:R-:W-:Y:S02]  /*0150*/  UIMAD UR4, UR4, UR5, URZ ;  /* 0x00000005040472a4 */ /* 0x000fe4000f8e02ff */
[C---:B-----5:R-:W-:Y:S02]  /*0160*/  IMAD R21, R4.reuse, UR5, R21 ;  /* 0x0000000504157c24 */ /* 0x060fe4000f8e0215 */
[----:B----4-:R-:W-:-:S04]  /*0170*/  IMAD.WIDE.U32 R2, R4, 0x1010, R2 ;  /* 0x0000101004027825 */ /* 0x010fc800078e0002 */
[----:B------:R-:W-:Y:S01]  /*0180*/  IMAD R21, R21, R10, RZ ;  /* 0x0000000a15157224 */ /* 0x000fe200078e02ff */
[----:B-1----:R-:W-:Y:S06]  /*0190*/  @!P1 BRA `(.L_x_12) ;  /* 0x0000000800889947 */ /* 0x002fec0003800000 */
[----:B------:R-:W-:Y:S01]  /*01a0*/  LOP3.LUT R0, R10, 0x7ffffffe, RZ, 0xc0, !PT ;  /* 0x7ffffffe0a007812 */ /* 0x000fe200078ec0ff */
[----:B------:R-:W-:Y:S01]  /*01b0*/  IMAD.MOV.U32 R18, RZ, RZ, R21 ;  /* 0x000000ffff127224 */ /* 0x000fe200078e0015 */
[----:B------:R-:W0:Y:S03]  /*01c0*/  LDCU UR5, c[0x0][0x394] ;  /* 0x00007280ff0577ac */ /* 0x000e260008000800 */
[----:B------:R-:W-:Y:S01]  /*01d0*/  IMAD.MOV R20, RZ, RZ, -R0 ;  /* 0x000000ffff147224 */ /* 0x000fe200078e0a00 */
[----:B------:R-:W1:Y:S06]  /*01e0*/  LDCU.64 UR8, c[0x0][0x388] ;  /* 0x00007100ff0877ac */ /* 0x000e6c0008000a00 */
.L_x_13:
[----:B--2---:R-:W2:Y:S04]  /*01f0*/  LDG.E.64 R4, desc[UR6][R2.64+0x1008] ;  /* 0x0010080602047981 */ /* 0x004ea8000c1e1b00 */
[----:B------:R-:W2:Y:S02]  /*0200*/  LDG.E.64 R8, desc[UR6][R2.64+0x1000] ;  /* 0x0010000602087981 */ /* 0x000ea4000c1e1b00 */
        /* <DEDUP_REMOVED lines=18> */
[--C-:B------:R-:W-:Y:S02]  /*0330*/  IMAD.X R13, RZ, RZ, R3.reuse, P2 ;  /* 0x000000ffff0d7224 */ /* 0x100fe400010e0603 */
[----:B------:R-:W-:-:S04]  /*0340*/  IMAD.X R11, RZ, RZ, R3, P1 ;  /* 0x000000ffff0b7224 */ /* 0x000fc800008e0603 */
        /* <DEDUP_REMOVED lines=10> */
[----:B------:R-:W-:-:S06]  /*03f0*/  IMAD.X R13, RZ, RZ, R17, P1 ;  /* 0x000000ffff0d7224 */ /* 0x000fcc00008e0611 */
        /* <DEDUP_REMOVED lines=11> */
[----:B------:R-:W3:Y:S02]  /*04b0*/  LDG.E R8, desc[UR6][R8.64] ;  /* 0x0000000608087981 */ /* 0x000ee4000c1e1900 */
[----:B---3--:R-:W-:-:S04]  /*04c0*/  SHF.R.U32.HI R5, RZ, 0x10, R8 ;  /* 0x00000010ff057819 */ /* 0x008fc80000011608 */
[----:B------:R-:W-:-:S04]  /*04d0*/  LOP3.LUT R5, R5, R8, RZ, 0x3c, !PT ;  /* 0x0000000805057212 */ /* 0x000fc800078e3cff */
[----:B------:R-:W-:-:S04]  /*04e0*/  SHF.R.U32.HI R10, RZ, 0x8, R5 ;  /* 0x00000008ff0a7819 */ /* 0x000fc80000011605 */
[----:B------:R-:W-:-:S05]  /*04f0*/  LOP3.LUT R10, R10, R5, RZ, 0x3c, !PT ;  /* 0x000000050a0a7212 */ /* 0x000fca00078e3cff */
[----:B------:R-:W-:-:S05]  /*0500*/  IMAD.SHL.U32 R10, R10, 0x4, RZ ;  /* 0x000000040a0a7824 */ /* 0x000fca00078e00ff */
[----:B------:R-:W-:-:S04]  /*0510*/  LOP3.LUT R11, R10, 0x3c, RZ, 0xc0, !PT ;  /* 0x0000003c0a0b7812 */ /* 0x000fc800078ec0ff */
[----:B------:R-:W-:-:S05]  /*0520*/  IADD3 R10, P1, PT, R16, R11, RZ ;  /* 0x0000000b100a7210 */ /* 0x000fca0007f3e0ff */
[----:B------:R-:W-:-:S06]  /*0530*/  IMAD.X R11, RZ, RZ, R17, P1 ;  /* 0x000000ffff0b7224 */ /* 0x000fcc00008e0611 */
[----:B------:R-:W3:Y:S01]  /*0540*/  LDG.E R11, desc[UR6][R10.64+0x3520] ;  /* 0x003520060a0b7981 */ /* 0x000ee2000c1e1900 */
[----:B------:R-:W-:Y:S01]  /*0550*/  BAR.SYNC.DEFER_BLOCKING 0x0 ;  /* 0x0000000000007b1d */ /* 0x000fe20000010000 */
[----:B------:R-:W-:-:S13]  /*0560*/  ISETP.NE.AND P1, PT, R19, RZ, PT ;  /* 0x000000ff1300720c */ /* 0x000fda0003f25270 */
[----:B------:R-:W4:Y:S01]  /*0570*/  @!P1 LDG.E R5, desc[UR6][R2.64+0x1000] ;  /* 0x0010000602059981 */ /* 0x000f22000c1e1900 */
[----:B0-----:R-:W0:Y:S08]  /*0580*/  I2F.U32.RP R8, UR5 ;  /* 0x0000000500087d06 */ /* 0x001e300008209000 */
[----:B0-----:R-:W0:Y:S02]  /*0590*/  MUFU.RCP R8, R8 ;  /* 0x0000000800087308 */ /* 0x001e240000001000 */
[----:B0-----:R-:W-:-:S06]  /*05a0*/  VIADD R9, R8, 0xffffffe ;  /* 0x0ffffffe08097836 */ /* 0x001fcc0000000000 */
[----:B--2---:R-:W0:Y:S01]  /*05b0*/  F2I.FTZ.U32.TRUNC.NTZ R7, R9 ;  /* 0x0000000900077305 */ /* 0x004e22000021f000 */
[----:B------:R-:W-:Y:S02]  /*05c0*/  IMAD.MOV.U32 R6, RZ, RZ, RZ ;  /* 0x000000ffff067224 */ /* 0x000fe400078e00ff */
[----:B0-----:R-:W-:-:S04]  /*05d0*/  IMAD.MOV R23, RZ, RZ, -R7 ;  /* 0x000000ffff177224 */ /* 0x001fc800078e0a07 */
[----:B------:R-:W-:-:S04]  /*05e0*/  IMAD R23, R23, UR5, RZ ;  /* 0x0000000517177c24 */ /* 0x000fc8000f8e02ff */
[----:B------:R-:W-:Y:S01]  /*05f0*/  IMAD.HI.U32 R23, R7, R23, R6 ;  /* 0x0000001707177227 */ /* 0x000fe200078e0006 */
[----:B------:R-:W-:Y:S02]  /*0600*/  LOP3.LUT R22, RZ, UR5, RZ, 0x33, !PT ;  /* 0x00000005ff167c12 */ /* 0x000fe4000f8e33ff */
[----:B---3--:R-:W-:-:S05]  /*0610*/  LOP3.LUT R4, R11, R4, RZ, 0x3c, !PT ;  /* 0x000000040b047212 */ /* 0x008fca00078e3cff */
[----:B------:R-:W-:-:S04]  /*0620*/  IMAD.HI.U32 R6, R23, R4, RZ ;  /* 0x0000000417067227 */ /* 0x000fc800078e00ff */
[----:B------:R-:W-:-:S04]  /*0630*/  IMAD.MOV R7, RZ, RZ, -R6 ;  /* 0x000000ffff077224 */ /* 0x000fc800078e0a06 */
[----:B------:R-:W-:-:S05]  /*0640*/  IMAD R7, R7, UR5, R4 ;  /* 0x0000000507077c24 */ /* 0x000fca000f8e0204 */
[----:B------:R-:W-:Y:S01]  /*0650*/  ISETP.GE.U32.AND P2, PT, R7, UR5, PT ;  /* 0x0000000507007c0c */ /* 0x000fe2000bf46070 */
[----:B----4-:R-:W-:-:S12]  /*0660*/  @!P1 VIADD R6, R5, UR4 ;  /* 0x0000000405069c36 */ /* 0x010fd80008000000 */
[----:B------:R-:W-:Y:S01]  /*0670*/  @P2 VIADD R7, R7, -UR5 ;  /* 0x8000000507072c36 */ /* 0x000fe20008000000 */
[----:B------:R-:W-:-:S04]  /*0680*/  @!P1 LOP3.LUT R13, R6, 0x3ff, RZ, 0xc0, !PT ;  /* 0x000003ff060d9812 */ /* 0x000fc800078ec0ff */
[----:B------:R-:W-:Y:S01]  /*0690*/  ISETP.GE.U32.AND P3, PT, R7, UR5, PT ;  /* 0x0000000507007c0c */ /* 0x000fe2000bf66070 */
[----:B------:R0:W-:Y:S01]  /*06a0*/  @!P1 STG.E desc[UR6][R2.64+0x1000], R13 ;  /* 0x0010000d02009986 */ /* 0x0001e2000c101906 */
[----:B------:R-:W-:Y:S01]  /*06b0*/  BAR.SYNC.DEFER_BLOCKING 0x0 ;  /* 0x0000000000007b1d */ /* 0x000fe20000010000 */
[----:B------:R-:W-:Y:S02]  /*06c0*/  ISETP.NE.U32.AND P2, PT, RZ, UR5, PT ;  /* 0x00000005ff007c0c */ /* 0x000fe4000bf45070 */
[----:B-1----:R-:W-:-:S08]  /*06d0*/  IADD3.X R4, P4, PT, R18, UR8, RZ, PT, !PT ;  /* 0x0000000812047c10 */ /* 0x002fd0000bf9e4ff */
[----:B------:R-:W-:Y:S01]  /*06e0*/  @P3 VIADD R7, R7, -UR5 ;  /* 0x8000000507073c36 */ /* 0x000fe20008000000 */
[----:B------:R-:W-:-:S04]  /*06f0*/  LEA.HI.X.SX32 R5, R18, UR9, 0x1, P4 ;  /* 0x0000000912057c11 */ /* 0x000fc8000a0f0eff */
[----:B------:R-:W-:-:S05]  /*0700*/  SEL R15, R22, R7, !P2 ;  /* 0x00000007160f7207 */ /* 0x000fca0005000000 */
[----:B------:R1:W-:Y:S04]  /*0710*/  STG.E.U8 desc[UR6][R4.64+-0x1], R15 ;  /* 0xffffff0f04007986 */ /* 0x0003e8000c101106 */
[----:B------:R-:W2:Y:S04]  /*0720*/  LDG.E.64 R6, desc[UR6][R2.64+0x1008] ;  /* 0x0010080602067981 */ /* 0x000ea8000c1e1b00 */
[----:B------:R-:W2:Y:S02]  /*0730*/  LDG.E.64 R8, desc[UR6][R2.64+0x1000] ;  /* 0x0010000602087981 */ /* 0x000ea4000c1e1b00 */
[----:B--2---:R-:W-:-:S02]  /*0740*/  IMAD.WIDE R10, R9, 0x4, R6 ;  /* 0x00000004090a7825 */ /* 0x004fc400078e0206 */
[----:B------:R-:W2:Y:S04]  /*0750*/  LDG.E R6, desc[UR6][R6.64+0x9f60] ;  /* 0x009f600606067981 */ /* 0x000ea8000c1e1900 */
[----:B------:R-:W3:Y:S01]  /*0760*/  LDG.E R12, desc[UR6][R10.64] ;  /* 0x000000060a0c7981 */ /* 0x000ee2000c1e1900 */
[----:B------:R-:W-:-:S03]  /*0770*/  IMAD.IADD R17, R19, 0x1, R8 ;  /* 0x0000000113117824 */ /* 0x000fc600078e0208 */
[----:B------:R-:W4:Y:S01]  /*0780*/  LDG.E R29, desc[UR6][R10.64+0x9c40] ;  /* 0x009c40060a1d7981 */ /* 0x000f22000c1e1900 */
[----:B------:R-:W-:-:S03]  /*0790*/  IMAD.SHL.U32 R24, R17, 0x4, RZ ;  /* 0x0000000411187824 */ /* 0x000fc600078e00ff */
[----:B------:R-:W5:Y:S01]  /*07a0*/  LDG.E R27, desc[UR6][R10.64+0x9920] ;  /* 0x009920060a1b7981 */ /* 0x000f62000c1e1900 */
[C---:B------:R-:W-:Y:S01]  /*07b0*/  VIADD R8, R24.reuse, 0x4 ;  /* 0x0000000418087836 */ /* 0x040fe20000000000 */
[----:B0-----:R-:W-:-:S04]  /*07c0*/  LOP3.LUT R13, R24, 0xffc, RZ, 0xc0, !PT ;  /* 0x00000ffc180d7812 */ /* 0x001fc800078ec0ff */
[----:B-1----:R-:W-:-:S04]  /*07d0*/  LOP3.LUT R15, R8, 0xffc, RZ, 0xc0, !PT ;  /* 0x00000ffc080f7812 */ /* 0x002fc800078ec0ff */
[----:B------:R-:W-:-:S05]  /*07e0*/  IADD3 R14, P3, PT, R2, R15, RZ ;  /* 0x0000000f020e7210 */ /* 0x000fca0007f7e0ff */
[----:B------:R-:W-:-:S06]  /*07f0*/  IMAD.X R15, RZ, RZ, R3, P3 ;  /* 0x000000ffff0f7224 */ /* 0x000fcc00018e0603 */
[----:B------:R-:W2:Y:S01]  /*0800*/  LDG.E R15, desc[UR6][R14.64] ;  /* 0x000000060e0f7981 */ /* 0x000ea2000c1e1900 */
[----:B---3--:R-:W-:-:S04]  /*0810*/  IMAD.IADD R12, R12, 0x1, R17 ;  /* 0x000000010c0c7824 */ /* 0x008fc800078e0211 */
[----:B------:R-:W-:Y:S01]  /*0820*/  IMAD.SHL.U32 R25, R12, 0x4, RZ ;  /* 0x000000040c197824 */ /* 0x000fe200078e00ff */
[----:B------:R-:W-:-:S04]  /*0830*/  IADD3 R12, P4, PT, R2, R13, RZ ;  /* 0x0000000d020c7210 */ /* 0x000fc80007f9e0ff */
[----:B------:R-:W-:Y:S01]  /*0840*/  LOP3.LUT R17, R25, 0xffc, RZ, 0xc0, !PT ;  /* 0x00000ffc19117812 */ /* 0x000fe200078ec0ff */
[----:B------:R-:W-:-:S03]  /*0850*/  IMAD.X R13, RZ, RZ, R3, P4 ;  /* 0x000000ffff0d7224 */ /* 0x000fc600020e0603 */
[----:B------:R-:W-:Y:S02]  /*0860*/  IADD3 R16, P4, PT, R2, R17, RZ ;  /* 0x0000001102107210 */ /* 0x000fe40007f9e0ff */
[----:B------:R-:W2:Y:S03]  /*0870*/  LDG.E R12, desc[UR6][R12.64] ;  /* 0x000000060c0c7981 */ /* 0x000ea6000c1e1900 */
[----:B------:R-:W-:-:S05]  /*0880*/  IMAD.X R17, RZ, RZ, R3, P4 ;  /* 0x000000ffff117224 */ /* 0x000fca00020e0603 */
[----:B------:R-:W4:Y:S01]  /*0890*/  LDG.E R16, desc[UR6][R16.64] ;  /* 0x0000000610107981 */ /* 0x000f22000c1e1900 */
[----:B------:R-:W-:Y:S01]  /*08a0*/  IMAD.WIDE R8, R9, 0x3c, R10 ;  /* 0x0000003c09087825 */ /* 0x000fe200078e020a */
[----:B--2---:R-:W-:-:S04]  /*08b0*/  LOP3.LUT R26, R15, R6, R12, 0x78, !PT ;  /* 0x000000060f1a7212 */ /* 0x004fc800078e780c */
[----:B-----5:R-:W-:Y:S02]  /*08c0*/  SHF.L.U32 R27, R26, R27, RZ ;  /* 0x0000001b1a1b7219 */ /* 0x020fe400000006ff */
[----:B----4-:R-:W-:-:S04]  /*08d0*/  SHF.R.U32.HI R29, RZ, R29, R16 ;  /* 0x0000001dff1d7219 */ /* 0x010fc80000011610 */
[----:B------:R-:W-:-:S05]  /*08e0*/  LOP3.LUT R26, R26, R29, R27, 0x96, !PT ;  /* 0x0000001d1a1a7212 */ /* 0x000fca00078e961b */
        /* <DEDUP_REMOVED lines=21> */
[----:B------:R-:W-:-:S04]  /*0a40*/  LOP3.LUT R13, R12, 0x3c, RZ, 0xc0, !PT ;  /* 0x0000003c0c0d7812 */ /* 0x000fc800078ec0ff */
[----:B------:R-:W-:-:S05]  /*0a50*/  IADD3 R8, P3, PT, R8, R13, RZ ;  /* 0x0000000d08087210 */ /* 0x000fca0007f7e0ff */
[----:B------:R-:W-:-:S05]  /*0a60*/  IMAD.X R9, RZ, RZ, R9, P3 ;  /* 0x000000ffff097224 */ /* 0x000fca00018e0609 */
[----:B------:R-:W2:Y:S01]  /*0a70*/  LDG.E R8, desc[UR6][R8.64+0x3520] ;  /* 0x0035200608087981 */ /* 0x000ea2000c1e1900 */
[----:B------:R-:W-:Y:S06]  /*0a80*/  BAR.SYNC.DEFER_BLOCKING 0x0 ;  /* 0x0000000000007b1d */ /* 0x000fec0000010000 */
[----:B------:R-:W3:Y:S01]  /*0a90*/  @!P1 LDG.E R7, desc[UR6][R2.64+0x1000] ;  /* 0x0010000602079981 */ /* 0x000ee2000c1e1900 */
[----:B------:R-:W-:Y:S02]  /*0aa0*/  VIADD R20, R20, 0x2 ;  /* 0x0000000214147836 */ /* 0x000fe40000000000 */
[----:B------:R-:W-:Y:S01]  /*0ab0*/  VIADD R18, R18, 0x2 ;  /* 0x0000000212127836 */ /* 0x000fe20000000000 */
[----:B--2---:R-:W-:-:S05]  /*0ac0*/  LOP3.LUT R6, R8, R15, RZ, 0x3c, !PT ;  /* 0x0000000f08067212 */ /* 0x004fca00078e3cff */
[----:B------:R-:W-:-:S04]  /*0ad0*/  IMAD.HI.U32 R23, R23, R6, RZ ;  /* 0x0000000617177227 */ /* 0x000fc800078e00ff */
[----:B------:R-:W-:-:S04]  /*0ae0*/  IMAD.MOV R23, RZ, RZ, -R23 ;  /* 0x000000ffff177224 */ /* 0x000fc800078e0a17 */
[----:B0-----:R-:W-:-:S05]  /*0af0*/  IMAD R11, R23, UR5, R6 ;  /* 0x00000005170b7c24 */ /* 0x001fca000f8e0206 */
[----:B------:R-:W-:Y:S01]  /*0b00*/  ISETP.GE.U32.AND P3, PT, R11, UR5, PT ;  /* 0x000000050b007c0c */ /* 0x000fe2000bf66070 */
[----:B---3--:R-:W-:-:S12]  /*0b10*/  @!P1 VIADD R7, R7, UR4 ;  /* 0x0000000407079c36 */ /* 0x008fd80008000000 */
[----:B------:R-:W-:Y:S01]  /*0b20*/  @P3 VIADD R11, R11, -UR5 ;  /* 0x800000050b0b3c36 */ /* 0x000fe20008000000 */
[----:B------:R-:W-:-:S04]  /*0b30*/  @!P1 LOP3.LUT R7, R7, 0x3ff, RZ, 0xc0, !PT ;  /* 0x000003ff07079812 */ /* 0x000fc800078ec0ff */
[----:B------:R-:W-:Y:S01]  /*0b40*/  ISETP.GE.U32.AND P3, PT, R11, UR5, PT ;  /* 0x000000050b007c0c */ /* 0x000fe2000bf66070 */
[----:B------:R2:W-:Y:S01]  /*0b50*/  @!P1 STG.E desc[UR6][R2.64+0x1000], R7 ;  /* 0x0010000702009986 */ /* 0x0005e2000c101906 */
[----:B------:R-:W-:Y:S01]  /*0b60*/  BAR.SYNC.DEFER_BLOCKING 0x0 ;  /* 0x0000000000007b1d */ /* 0x000fe20000010000 */
[----:B------:R-:W-:-:S10]  /*0b70*/  ISETP.NE.AND P1, PT, R20, RZ, PT ;  /* 0x000000ff1400720c */ /* 0x000fd40003f25270 */
[----:B------:R-:W-:-:S05]  /*0b80*/  @P3 VIADD R11, R11, -UR5 ;  /* 0x800000050b0b3c36 */ /* 0x000fca0008000000 */
[----:B------:R-:W-:-:S05]  /*0b90*/  SEL R11, R22, R11, !P2 ;  /* 0x0000000b160b7207 */ /* 0x000fca0005000000 */
[----:B------:R2:W-:Y:S01]  /*0ba0*/  STG.E.U8 desc[UR6][R4.64], R11 ;  /* 0x0000000b04007986 */ /* 0x0005e2000c101106 */
[----:B------:R-:W-:Y:S05]  /*0bb0*/  @P1 BRA `(.L_x_13) ;  /* 0xfffffff4008c1947 */ /* 0x000fea000383ffff */
.L_x_12:
[----:B------:R-:W-:Y:S05]  /*0bc0*/  @P0 EXIT ;  /* 0x000000000000094d */ /* 0x000fea0003800000 */
[----:B------:R-:W3:Y:S04]  /*0bd0*/  LDG.E.64 R8, desc[UR6][R2.64+0x1008] ;  /* 0x0010080602087981 */ /* 0x000ee8000c1e1b00 */
[----:B--2---:R-:W3:Y:S01]  /*0be0*/  LDG.E.64 R6, desc[UR6][R2.64+0x1000] ;  /* 0x0010000602067981 */ /* 0x004ee2000c1e1b00 */
[----:B------:R-:W-:Y:S01]  /*0bf0*/  ISETP.NE.AND P2, PT, R19, RZ, PT ;  /* 0x000000ff1300720c */ /* 0x000fe20003f45270 */
[----:B------:R-:W0:Y:S01]  /*0c00*/  LDCU UR5, c[0x0][0x394] ;  /* 0x00007280ff0577ac */ /* 0x000e220008000800 */
[----:B------:R-:W1:Y:S01]  /*0c10*/  LDCU.64 UR8, c[0x0][0x388] ;  /* 0x00007100ff0877ac */ /* 0x000e620008000a00 */
[----:B---3--:R-:W-:Y:S02]  /*0c20*/  IMAD.WIDE R4, R7, 0x4, R8 ;  /* 0x0000000407047825 */ /* 0x008fe400078e0208 */
        /* <DEDUP_REMOVED lines=50> */
[----:B------:R3:W4:Y:S01]  /*0f50*/  LDG.E R9, desc[UR6][R8.64+0x3520] ;  /* 0x0035200608097981 */ /* 0x000722000c1e1900 */
[----:B------:R-:W-:Y:S06]  /*0f60*/  BAR.SYNC.DEFER_BLOCKING 0x0 ;  /* 0x0000000000007b1d */ /* 0x000fec0000010000 */
[----:B------:R-:W5:Y:S01]  /*0f70*/  @!P2 LDG.E R5, desc[UR6][R2.64+0x1000] ;  /* 0x001000060205a981 */ /* 0x000f62000c1e1900 */
[----:B0-----:R-:W0:Y:S08]  /*0f80*/  I2F.U32.RP R10, UR5 ;  /* 0x00000005000a7d06 */ /* 0x001e300008209000 */
[----:B0-----:R-:W2:Y:S02]  /*0f90*/  MUFU.RCP R10, R10 ;  /* 0x0000000a000a7308 */ /* 0x001ea40000001000 */
[----:B--2---:R-:W-:-:S06]  /*0fa0*/  VIADD R6, R10, 0xffffffe ;  /* 0x0ffffffe0a067836 */ /* 0x004fcc0000000000 */
[----:B------:R0:W2:Y:S02]  /*0fb0*/  F2I.FTZ.U32.TRUNC.NTZ R7, R6 ;  /* 0x0000000600077305 */ /* 0x0000a4000021f000 */
[----:B0-----:R-:W-:Y:S02]  /*0fc0*/  IMAD.MOV.U32 R6, RZ, RZ, RZ ;  /* 0x000000ffff067224 */ /* 0x001fe400078e00ff */
[----:B--2---:R-:W-:-:S04]  /*0fd0*/  IMAD.MOV R11, RZ, RZ, -R7 ;  /* 0x000000ffff0b7224 */ /* 0x004fc800078e0a07 */
[----:B------:R-:W-:-:S04]  /*0fe0*/  IMAD R11, R11, UR5, RZ ;  /* 0x000000050b0b7c24 */ /* 0x000fc8000f8e02ff */
[----:B---3--:R-:W-:-:S04]  /*0ff0*/  IMAD.HI.U32 R8, R7, R11, R6 ;  /* 0x0000000b07087227 */ /* 0x008fc800078e0006 */
[----:B------:R-:W-:Y:S01]  /*1000*/  IMAD.IADD R21, R21, 0x1, R0 ;  /* 0x0000000115157824 */ /* 0x000fe200078e0200 */
[----:B------:R-:W-:Y:S02]  /*1010*/  ISETP.NE.U32.AND P3, PT, RZ, UR5, PT ;  /* 0x00000005ff007c0c */ /* 0x000fe4000bf65070 */
[----:B----4-:R-:W-:-:S05]  /*1020*/  LOP3.LUT R9, R9, R4, RZ, 0x3c, !PT ;  /* 0x0000000409097212 */ /* 0x010fca00078e3cff */
[----:B------:R-:W-:-:S04]  /*1030*/  IMAD.HI.U32 R4, R8, R9, RZ ;  /* 0x0000000908047227 */ /* 0x000fc800078e00ff */
[----:B------:R-:W-:-:S04]  /*1040*/  IMAD.MOV R4, RZ, RZ, -R4 ;  /* 0x000000ffff047224 */ /* 0x000fc800078e0a04 */
[----:B------:R-:W-:-:S05]  /*1050*/  IMAD R9, R4, UR5, R9 ;  /* 0x0000000504097c24 */ /* 0x000fca000f8e0209 */
[----:B------:R-:W-:Y:S01]  /*1060*/  ISETP.GE.U32.AND P0, PT, R9, UR5, PT ;  /* 0x0000000509007c0c */ /* 0x000fe2000bf06070 */
[----:B-----5:R-:W-:-:S05]  /*1070*/  @!P2 VIADD R0, R5, UR4 ;  /* 0x000000040500ac36 */ /* 0x020fca0008000000 */
[----:B------:R-:W-:-:S07]  /*1080*/  @!P2 LOP3.LUT R7, R0, 0x3ff, RZ, 0xc0, !PT ;  /* 0x000003ff0007a812 */ /* 0x000fce00078ec0ff */
[----:B------:R-:W-:Y:S01]  /*1090*/  @P0 VIADD R9, R9, -UR5 ;  /* 0x8000000509090c36 */ /* 0x000fe20008000000 */
[----:B------:R-:W-:Y:S01]  /*10a0*/  @!P2 STG.E desc[UR6][R2.64+0x1000], R7 ;  /* 0x001000070200a986 */ /* 0x000fe2000c101906 */
[----:B------:R-:W-:Y:S03]  /*10b0*/  BAR.SYNC.DEFER_BLOCKING 0x0 ;  /* 0x0000000000007b1d */ /* 0x000fe60000010000 */
[----:B------:R-:W-:Y:S02]  /*10c0*/  ISETP.GE.U32.AND P0, PT, R9, UR5, PT ;  /* 0x0000000509007c0c */ /* 0x000fe4000bf06070 */
[----:B-1----:R-:W-:-:S04]  /*10d0*/  IADD3 R4, P1, PT, R21, UR8, RZ ;  /* 0x0000000815047c10 */ /* 0x002fc8000ff3e0ff */
[----:B------:R-:W-:-:S07]  /*10e0*/  LEA.HI.X.SX32 R5, R21, UR9, 0x1, P1 ;  /* 0x0000000915057c11 */ /* 0x000fce00088f0eff */
[----:B------:R-:W-:Y:S01]  /*10f0*/  @P0 VIADD R9, R9, -UR5 ;  /* 0x8000000509090c36 */ /* 0x000fe20008000000 */
[----:B------:R-:W-:-:S05]  /*1100*/  @!P3 LOP3.LUT R9, RZ, UR5, RZ, 0x33, !PT ;  /* 0x00000005ff09bc12 */ /* 0x000fca000f8e33ff */
[----:B------:R-:W-:Y:S01]  /*1110*/  STG.E.U8 desc[UR6][R4.64], R9 ;  /* 0x0000000904007986 */ /* 0x000fe2000c101106 */
[----:B------:R-:W-:Y:S05]  /*1120*/  EXIT ;  /* 0x000000000000794d */ /* 0x000fea0003800000 */
.L_x_14:
        /* <DEDUP_REMOVED lines=13> */
.L_x_19:


//--------------------- .nv.global.init           --------------------------
	.section	.nv.global.init,"aw",@progbits
	.align	4
.nv.global.init:
	.type		mrg32k3aM1SubSeq,@object
	.size		mrg32k3aM1SubSeq,(mrg32k3aM2SubSeq - mrg32k3aM1SubSeq)
mrg32k3aM1SubSeq:
        /*0000*/ 	.byte	0x0b, 0xcc, 0xee, 0x04, 0x73, 0x29, 0x8b, 0x6f, 0xf6, 0x53, 0x03, 0xf6, 0x23, 0xf6, 0xea, 0xda
        /* <DEDUP_REMOVED lines=125> */
	.type		mrg32k3aM2SubSeq,@object
	.size		mrg32k3aM2SubSeq,(mrg32k3aM1 - mrg32k3aM2SubSeq)
mrg32k3aM2SubSeq:
        /* <DEDUP_REMOVED lines=126> */
	.type		mrg32k3aM1,@object
	.size		mrg32k3aM1,(mrg32k3aM1Seq - mrg32k3aM1)
mrg32k3aM1:
        /* <DEDUP_REMOVED lines=144> */
	.type		mrg32k3aM1Seq,@object
	.size		mrg32k3aM1Seq,(mrg32k3aM2 - mrg32k3aM1Seq)
mrg32k3aM1Seq:
        /* <DEDUP_REMOVED lines=144> */
	.type		mrg32k3aM2,@object
	.size		mrg32k3aM2,(mrg32k3aM2Seq - mrg32k3aM2)
mrg32k3aM2:
        /* <DEDUP_REMOVED lines=144> */
	.type		mrg32k3aM2Seq,@object
	.size		mrg32k3aM2Seq,(precalc_xorwow_matrix - mrg32k3aM2Seq)
mrg32k3aM2Seq:
        /* <DEDUP_REMOVED lines=144> */
	.type		precalc_xorwow_matrix,@object
	.size		precalc_xorwow_matrix,(precalc_xorwow_offset_matrix - precalc_xorwow_matrix)
precalc_xorwow_matrix:
        /* <DEDUP_REMOVED lines=6400> */
	.type		precalc_xorwow_offset_matrix,@object
	.size		precalc_xorwow_offset_matrix,(.L_1 - precalc_xorwow_offset_matrix)
precalc_xorwow_offset_matrix:
        /* <DEDUP_REMOVED lines=6400> */
.L_1:


//--------------------- .nv.shared.reserved.0     --------------------------
	.section	.nv.shared.reserved.0,"aw",@nobits
	.weak		__nv_reservedSMEM_offset_0_alias
	.size		__nv_reservedSMEM_offset_0_alias, 0, 64
	.other		__nv_reservedSMEM_offset_0_alias,@"STO_CUDA_RESERVED_SHARED STV_DEFAULT"
__nv_reservedSMEM_offset_0_alias:
	.zero		0
	.zero		64


//--------------------- .nv.global                --------------------------
	.section	.nv.global,"aw",@nobits
.nv.global:
	.type		_ZN34_INTERNAL_3919aa53_4_k_cu_78befb856thrust24THRUST_300001_SM_1000_NS12placeholders2_8E,@object
	.size		_ZN34_INTERNAL_3919aa53_4_k_cu_78befb856thrust24THRUST_300001_SM_1000_NS12placeholders2_8E,(_ZN34_INTERNAL_3919aa53_4_k_cu_78befb854cuda3std3__436_GLOBAL__N__3919aa53_4_k_cu_78befb856ignoreE - _ZN34_INTERNAL_3919aa53_4_k_cu_78befb856thrust24THRUST_300001_SM_1000_NS12placeholders2_8E)
_ZN34_INTERNAL_3919aa53_4_k_cu_78befb856thrust24THRUST_300001_SM_1000_NS12placeholders2_8E:
	.zero		1
	.type		_ZN34_INTERNAL_3919aa53_4_k_cu_78befb854cuda3std3__436_GLOBAL__N__3919aa53_4_k_cu_78befb856ignoreE,@object
	.size		_ZN34_INTERNAL_3919aa53_4_k_cu_78befb854cuda3std3__436_GLOBAL__N__3919aa53_4_k_cu_78befb856ignoreE,(_ZN34_INTERNAL_3919aa53_4_k_cu_78befb854cuda3std6ranges3__45__cpo4dataE - _ZN34_INTERNAL_3919aa53_4_k_cu_78befb854cuda3std3__436_GLOBAL__N__3919aa53_4_k_cu_78befb856ignoreE)
_ZN34_INTERNAL_3919aa53_4_k_cu_78befb854cuda3std3__436_GLOBAL__N__3919aa53_4_k_cu_78befb856ignoreE:
	.zero		1
	.type		_ZN34_INTERNAL_3919aa53_4_k_cu_78befb854cuda3std6ranges3__45__cpo4dataE,@object
	.size		_ZN34_INTERNAL_3919aa53_4_k_cu_78befb854cuda3std6ranges3__45__cpo4dataE,(_ZN34_INTERNAL_3919aa53_4_k_cu_78befb856thrust24THRUST_300001_SM_1000_NS6system3cpp3parE - _ZN34_INTERNAL_3919aa53_4_k_cu_78befb854cuda3std6ranges3__45__cpo4dataE)
_ZN34_INTERNAL_3919aa53_4_k_cu_78befb854cuda3std6ranges3__45__cpo4dataE:
	.zero		1
	.type		_ZN34_INTERNAL_3919aa53_4_k_cu_78befb856thrust24THRUST_300001_SM_1000_NS6system3cpp3parE,@object
	.size		_ZN34_INTERNAL_3919aa53_4_k_cu_78befb856thrust24THRUST_300001_SM_1000_NS6system3cpp3parE,(_ZN34_INTERNAL_3919aa53_4_k_cu_78befb854cuda3std3__45__cpo5beginE - _ZN34_INTERNAL_3919aa53_4_k_cu_78befb856thrust24THRUST_300001_SM_1000_NS6system3cpp3parE)
_ZN34_INTERNAL_3919aa53_4_k_cu_78befb856thrust24THRUST_300001_SM_1000_NS6system3cpp3parE:
	.zero		1
	.type		_ZN34_INTERNAL_3919aa53_4_k_cu_78befb854cuda3std3__45__cpo5beginE,@object
	.size		_ZN34_INTERNAL_3919aa53_4_k_cu_78befb854cuda3std3__45__cpo5beginE,(_ZN34_INTERNAL_3919aa53_4_k_cu_78befb854cuda3std6ranges3__45__cpo5beginE - _ZN34_INTERNAL_3919aa53_4_k_cu_78befb854cuda3std3__45__cpo5beginE)
_ZN34_INTERNAL_3919aa53_4_k_cu_78befb854cuda3std3__45__cpo5beginE:
	.zero		1
	.type		_ZN34_INTERNAL_3919aa53_4_k_cu_78befb854cuda3std6ranges3__45__cpo5beginE,@object
	.size		_ZN34_INTERNAL_3919aa53_4_k_cu_78befb854cuda3std6ranges3__45__cpo5beginE,(_ZN34_INTERNAL_3919aa53_4_k_cu_78befb856thrust24THRUST_300001_SM_1000_NS6deviceE - _ZN34_INTERNAL_3919aa53_4_k_cu_78befb854cuda3std6ranges3__45__cpo5beginE)
_ZN34_INTERNAL_3919aa53_4_k_cu_78befb854cuda3std6ranges3__45__cpo5beginE:
	.zero		1
	.type		_ZN34_INTERNAL_3919aa53_4_k_cu_78befb856thrust24THRUST_300001_SM_1000_NS6deviceE,@object
	.size		_ZN34_INTERNAL_3919aa53_4_k_cu_78befb856thrust24THRUST_300001_SM_1000_NS6deviceE,(_ZN34_INTERNAL_3919aa53_4_k_cu_78befb854cuda3std3__47nulloptE - _ZN34_INTERNAL_3919aa53_4_k_cu_78befb856thrust24THRUST_300001_SM_1000_NS6deviceE)
_ZN34_INTERNAL_3919aa53_4_k_cu_78befb856thrust24THRUST_300001_SM_1000_NS6deviceE:
	.zero		1
	.type		_ZN34_INTERNAL_3919aa53_4_k_cu_78befb854cuda3std3__47nulloptE,@object
	.size		_ZN34_INTERNAL_3919aa53_4_k_cu_78befb854cuda3std3__47nulloptE,(_ZN34_INTERNAL_3919aa53_4_k_cu_78befb854cuda3std6ranges3__45__cpo8distanceE - _ZN34_INTERNAL_3919aa53_4_k_cu_78befb854cuda3std3__47nulloptE)
_ZN34_INTERNAL_3919aa53_4_k_cu_78befb854cuda3std3__47nulloptE:
	.zero		1
	.type		_ZN34_INTERNAL_3919aa53_4_k_cu_78befb854cuda3std6ranges3__45__cpo8distanceE,@object
	.size		_ZN34_INTERNAL_3919aa53_4_k_cu_78befb854cuda3std6ranges3__45__cpo8distanceE,(_ZN34_INTERNAL_3919aa53_4_k_cu_78befb856thrust24THRUST_300001_SM_1000_NS12placeholders2_4E - _ZN34_INTERNAL_3919aa53_4_k_cu_78befb854cuda3std6ranges3__45__cpo8distanceE)
_ZN34_INTERNAL_3919aa53_4_k_cu_78befb854cuda3std6ranges3__45__cpo8distanceE:
	.zero		1
	.type		_ZN34_INTERNAL_3919aa53_4_k_cu_78befb856thrust24THRUST_300001_SM_1000_NS12placeholders2_4E,@object
	.size		_ZN34_INTERNAL_3919aa53_4_k_cu_78befb856thrust24THRUST_300001_SM_1000_NS12placeholders2_4E,(_ZN34_INTERNAL_3919aa53_4_k_cu_78befb854cuda3std3__45__cpo6rbeginE - _ZN34_INTERNAL_3919aa53_4_k_cu_78befb856thrust24THRUST_300001_SM_1000_NS12placeholders2_4E)
_ZN34_INTERNAL_3919aa53_4_k_cu_78befb856thrust24THRUST_300001_SM_1000_NS12placeholders2_4E:
	.zero		1
	.type		_ZN34_INTERNAL_3919aa53_4_k_cu_78befb854cuda3std3__45__cpo6rbeginE,@object
	.size		_ZN34_INTERNAL_3919aa53_4_k_cu_78befb854cuda3std3__45__cpo6rbeginE,(_ZN34_INTERNAL_3919aa53_4_k_cu_78befb854cuda3std6ranges3__45__cpo7advanceE - _ZN34_INTERNAL_3919aa53_4_k_cu_78befb854cuda3std3__45__cpo6rbeginE)
_ZN34_INTERNAL_3919aa53_4_k_cu_78befb854cuda3std3__45__cpo6rbeginE:
	.zero		1
	.type		_ZN34_INTERNAL_3919aa53_4_k_cu_78befb854cuda3std6ranges3__45__cpo7advanceE,@object
	.size		_ZN34_INTERNAL_3919aa53_4_k_cu_78befb854cuda3std6ranges3__45__cpo7advanceE,(_ZN34_INTERNAL_3919aa53_4_k_cu_78befb856thrust24THRUST_300001_SM_1000_NS12placeholders3_10E - _ZN34_INTERNAL_3919aa53_4_k_cu_78befb854cuda3std6ranges3__45__cpo7advanceE)
_ZN34_INTERNAL_3919aa53_4_k_cu_78befb854cuda3std6ranges3__45__cpo7advanceE:
	.zero		1
	.type		_ZN34_INTERNAL_3919aa53_4_k_cu_78befb856thrust24THRUST_300001_SM_1000_NS12placeholders3_10E,@object
	.size		_ZN34_INTERNAL_3919aa53_4_k_cu_78befb856thrust24THRUST_300001_SM_1000_NS12placeholders3_10E,(_ZN34_INTERNAL_3919aa53_4_k_cu_78befb854cuda3std3__48in_placeE - _ZN34_INTERNAL_3919aa53_4_k_cu_78befb856thrust24THRUST_300001_SM_1000_NS12placeholders3_10E)
_ZN34_INTERNAL_3919aa53_4_k_cu_78befb856thrust24THRUST_300001_SM_1000_NS12placeholders3_10E:
	.zero		1
	.type		_ZN34_INTERNAL_3919aa53_4_k_cu_78befb854cuda3std3__48in_placeE,@object
	.size		_ZN34_INTERNAL_3919aa53_4_k_cu_78befb854cuda3std3__48in_placeE,(_ZN34_INTERNAL_3919aa53_4_k_cu_78befb854cuda3std6ranges3__45__cpo4sizeE - _ZN34_INTERNAL_3919aa53_4_k_cu_78befb854cuda3std3__48in_placeE)
_ZN34_INTERNAL_3919aa53_4_k_cu_78befb854cuda3std3__48in_placeE:
	.zero		1
	.type		_ZN34_INTERNAL_3919aa53_4_k_cu_78befb854cuda3std6ranges3__45__cpo4sizeE,@object
	.size		_ZN34_INTERNAL_3919aa53_4_k_cu_78befb854cuda3std6ranges3__45__cpo4sizeE,(_ZN34_INTERNAL_3919aa53_4_k_cu_78befb856thrust24THRUST_300001_SM_1000_NS12placeholders2_2E - _ZN34_INTERNAL_3919aa53_4_k_cu_78befb854cuda3std6ranges3__45__cpo4sizeE)
_ZN34_INTERNAL_3919aa53_4_k_cu_78befb854cuda3std6ranges3__45__cpo4sizeE:
	.zero		1
	.type		_ZN34_INTERNAL_3919aa53_4_k_cu_78befb856thrust24THRUST_300001_SM_1000_NS12placeholders2_2E,@object
	.size		_ZN34_INTERNAL_3919aa53_4_k_cu_78befb856thrust24THRUST_300001_SM_1000_NS12placeholders2_2E,(_ZN34_INTERNAL_3919aa53_4_k_cu_78befb854cuda3std3__45__cpo6cbeginE - _ZN34_INTERNAL_3919aa53_4_k_cu_78befb856thrust24THRUST_300001_SM_1000_NS12placeholders2_2E)
_ZN34_INTERNAL_3919aa53_4_k_cu_78befb856thrust24THRUST_300001_SM_1000_NS12placeholders2_2E:
	.zero		1
	.type		_ZN34_INTERNAL_3919aa53_4_k_cu_78befb854cuda3std3__45__cpo6cbeginE,@object
	.size		_ZN34_INTERNAL_3919aa53_4_k_cu_78befb854cuda3std3__45__cpo6cbeginE,(_ZN34_INTERNAL_3919aa53_4_k_cu_78befb854cuda3std6ranges3__45__cpo6cbeginE - _ZN34_INTERNAL_3919aa53_4_k_cu_78befb854cuda3std3__45__cpo6cbeginE)
_ZN34_INTERNAL_3919aa53_4_k_cu_78befb854cuda3std3__45__cpo6cbeginE:
	.zero		1
	.type		_ZN34_INTERNAL_3919aa53_4_k_cu_78befb854cuda3std6ranges3__45__cpo6cbeginE,@object
	.size		_ZN34_INTERNAL_3919aa53_4_k_cu_78befb854cuda3std6ranges3__45__cpo6cbeginE,(_ZN34_INTERNAL_3919aa53_4_k_cu_78befb856thrust24THRUST_300001_SM_1000_NS12placeholders2_6E - _ZN34_INTERNAL_3919aa53_4_k_cu_78befb854cuda3std6ranges3__45__cpo6cbeginE)
_ZN34_INTERNAL_3919aa53_4_k_cu_78befb854cuda3std6ranges3__45__cpo6cbeginE:
	.zero		1
	.type		_ZN34_INTERNAL_3919aa53_4_k_cu_78befb856thrust24THRUST_300001_SM_1000_NS12placeholders2_6E,@object
	.size		_ZN34_INTERNAL_3919aa53_4_k_cu_78befb856thrust24THRUST_300001_SM_1000_NS12placeholders2_6E,(_ZN34_INTERNAL_3919aa53_4_k_cu_78befb854cuda3std3__45__cpo7crbeginE - _ZN34_INTERNAL_3919aa53_4_k_cu_78befb856thrust24THRUST_300001_SM_1000_NS12placeholders2_6E)
_ZN34_INTERNAL_3919aa53_4_k_cu_78befb856thrust24THRUST_300001_SM_1000_NS12placeholders2_6E:
	.zero		1
	.type		_ZN34_INTERNAL_3919aa53_4_k_cu_78befb854cuda3std3__45__cpo7crbeginE,@object
	.size		_ZN34_INTERNAL_3919aa53_4_k_cu_78befb854cuda3std3__45__cpo7crbeginE,(_ZN34_INTERNAL_3919aa53_4_k_cu_78befb854cuda3std6ranges3__45__cpo4nextE - _ZN34_INTERNAL_3919aa53_4_k_cu_78befb854cuda3std3__45__cpo7crbeginE)
_ZN34_INTERNAL_3919aa53_4_k_cu_78befb854cuda3std3__45__cpo7crbeginE:
	.zero		1
	.type		_ZN34_INTERNAL_3919aa53_4_k_cu_78befb854cuda3std6ranges3__45__cpo4nextE,@object
	.size		_ZN34_INTERNAL_3919aa53_4_k_cu_78befb854cuda3std6ranges3__45__cpo4nextE,(_ZN34_INTERNAL_3919aa53_4_k_cu_78befb854cuda3std6ranges3__45__cpo4swapE - _ZN34_INTERNAL_3919aa53_4_k_cu_78befb854cuda3std6ranges3__45__cpo4nextE)
_ZN34_INTERNAL_3919aa53_4_k_cu_78befb854cuda3std6ranges3__45__cpo4nextE:
	.zero		1
	.type		_ZN34_INTERNAL_3919aa53_4_k_cu_78befb854cuda3std6ranges3__45__cpo4swapE,@object
	.size		_ZN34_INTERNAL_3919aa53_4_k_cu_78befb854cuda3std6ranges3__45__cpo4swapE,(_ZN34_INTERNAL_3919aa53_4_k_cu_78befb856thrust24THRUST_300001_SM_1000_NS8cuda_cub10par_nosyncE - _ZN34_INTERNAL_3919aa53_4_k_cu_78befb854cuda3std6ranges3__45__cpo4swapE)
_ZN34_INTERNAL_3919aa53_4_k_cu_78befb854cuda3std6ranges3__45__cpo4swapE:
	.zero		1
	.type		_ZN34_INTERNAL_3919aa53_4_k_cu_78befb856thrust24THRUST_300001_SM_1000_NS8cuda_cub10par_nosyncE,@object
	.size		_ZN34_INTERNAL_3919aa53_4_k_cu_78befb856thrust24THRUST_300001_SM_1000_NS8cuda_cub10par_nosyncE,(_ZN34_INTERNAL_3919aa53_4_k_cu_78befb856thrust24THRUST_300001_SM_1000_NS3seqE - _ZN34_INTERNAL_3919aa53_4_k_cu_78befb856thrust24THRUST_300001_SM_1000_NS8cuda_cub10par_nosyncE)
_ZN34_INTERNAL_3919aa53_4_k_cu_78befb856thrust24THRUST_300001_SM_1000_NS8cuda_cub10par_nosyncE:
	.zero		1
	.type		_ZN34_INTERNAL_3919aa53_4_k_cu_78befb856thrust24THRUST_300001_SM_1000_NS3seqE,@object
	.size		_ZN34_INTERNAL_3919aa53_4_k_cu_78befb856thrust24THRUST_300001_SM_1000_NS3seqE,(_ZN34_INTERNAL_3919aa53_4_k_cu_78befb854cuda3std3__420unreachable_sentinelE - _ZN34_INTERNAL_3919aa53_4_k_cu_78befb856thrust24THRUST_300001_SM_1000_NS3seqE)
_ZN34_INTERNAL_3919aa53_4_k_cu_78befb856thrust24THRUST_300001_SM_1000_NS3seqE:
	.zero		1
	.type		_ZN34_INTERNAL_3919aa53_4_k_cu_78befb854cuda3std3__420unreachable_sentinelE,@object
	.size		_ZN34_INTERNAL_3919aa53_4_k_cu_78befb854cuda3std3__420unreachable_sentinelE,(_ZN34_INTERNAL_3919aa53_4_k_cu_78befb854cuda3std6ranges3__45__cpo5ssizeE - _ZN34_INTERNAL_3919aa53_4_k_cu_78befb854cuda3std3__420unreachable_sentinelE)
_ZN34_INTERNAL_3919aa53_4_k_cu_78befb854cuda3std3__420unreachable_sentinelE:
	.zero		1
	.type		_ZN34_INTERNAL_3919aa53_4_k_cu_78befb854cuda3std6ranges3__45__cpo5ssizeE,@object
	.size		_ZN34_INTERNAL_3919aa53_4_k_cu_78befb854cuda3std6ranges3__45__cpo5ssizeE,(_ZN34_INTERNAL_3919aa53_4_k_cu_78befb856thrust24THRUST_300001_SM_1000_NS12placeholders2_3E - _ZN34_INTERNAL_3919aa53_4_k_cu_78befb854cuda3std6ranges3__45__cpo5ssizeE)
_ZN34_INTERNAL_3919aa53_4_k_cu_78befb854cuda3std6ranges3__45__cpo5ssizeE:
	.zero		1
	.type		_ZN34_INTERNAL_3919aa53_4_k_cu_78befb856thrust24THRUST_300001_SM_1000_NS12placeholders2_3E,@object
	.size		_ZN34_INTERNAL_3919aa53_4_k_cu_78befb856thrust24THRUST_300001_SM_1000_NS12placeholders2_3E,(_ZN34_INTERNAL_3919aa53_4_k_cu_78befb854cuda3std3__45__cpo4cendE - _ZN34_INTERNAL_3919aa53_4_k_cu_78befb856thrust24THRUST_300001_SM_1000_NS12placeholders2_3E)
_ZN34_INTERNAL_3919aa53_4_k_cu_78befb856thrust24THRUST_300001_SM_1000_NS12placeholders2_3E:
	.zero		1
	.type		_ZN34_INTERNAL_3919aa53_4_k_cu_78befb854cuda3std3__45__cpo4cendE,@object
	.size		_ZN34_INTERNAL_3919aa53_4_k_cu_78befb854cuda3std3__45__cpo4cendE,(_ZN34_INTERNAL_3919aa53_4_k_cu_78befb854cuda3std6ranges3__45__cpo4cendE - _ZN34_INTERNAL_3919aa53_4_k_cu_78befb854cuda3std3__45__cpo4cendE)
_ZN34_INTERNAL_3919aa53_4_k_cu_78befb854cuda3std3__45__cpo4cendE:
	.zero		1
	.type		_ZN34_INTERNAL_3919aa53_4_k_cu_78befb854cuda3std6ranges3__45__cpo4cendE,@object
	.size		_ZN34_INTERNAL_3919aa53_4_k_cu_78befb854cuda3std6ranges3__45__cpo4cendE,(_ZN34_INTERNAL_3919aa53_4_k_cu_78befb856thrust24THRUST_300001_SM_1000_NS12placeholders2_7E - _ZN34_INTERNAL_3919aa53_4_k_cu_78befb854cuda3std6ranges3__45__cpo4cendE)
_ZN34_INTERNAL_3919aa53_4_k_cu_78befb854cuda3std6ranges3__45__cpo4cendE:
	.zero		1
	.type		_ZN34_INTERNAL_3919aa53_4_k_cu_78befb856thrust24THRUST_300001_SM_1000_NS12placeholders2_7E,@object
	.size		_ZN34_INTERNAL_3919aa53_4_k_cu_78befb856thrust24THRUST_300001_SM_1000_NS12placeholders2_7E,(_ZN34_INTERNAL_3919aa53_4_k_cu_78befb854cuda3std3__45__cpo5crendE - _ZN34_INTERNAL_3919aa53_4_k_cu_78befb856thrust24THRUST_300001_SM_1000_NS12placeholders2_7E)
_ZN34_INTERNAL_3919aa53_4_k_cu_78befb856thrust24THRUST_300001_SM_1000_NS12placeholders2_7E:
	.zero		1
	.type		_ZN34_INTERNAL_3919aa53_4_k_cu_78befb854cuda3std3__45__cpo5crendE,@object
	.size		_ZN34_INTERNAL_3919aa53_4_k_cu_78befb854cuda3std3__45__cpo5crendE,(_ZN34_INTERNAL_3919aa53_4_k_cu_78befb854cuda3std6ranges3__45__cpo4prevE - _ZN34_INTERNAL_3919aa53_4_k_cu_78befb854cuda3std3__45__cpo5crendE)
_ZN34_INTERNAL_3919aa53_4_k_cu_78befb854cuda3std3__45__cpo5crendE:
	.zero		1
	.type		_ZN34_INTERNAL_3919aa53_4_k_cu_78befb854cuda3std6ranges3__45__cpo4prevE,@object
	.size		_ZN34_INTERNAL_3919aa53_4_k_cu_78befb854cuda3std6ranges3__45__cpo4prevE,(_ZN34_INTERNAL_3919aa53_4_k_cu_78befb854cuda3std6ranges3__45__cpo9iter_moveE - _ZN34_INTERNAL_3919aa53_4_k_cu_78befb854cuda3std6ranges3__45__cpo4prevE)
_ZN34_INTERNAL_3919aa53_4_k_cu_78befb854cuda3std6ranges3__45__cpo4prevE:
	.zero		1
	.type		_ZN34_INTERNAL_3919aa53_4_k_cu_78befb854cuda3std6ranges3__45__cpo9iter_moveE,@object
	.size		_ZN34_INTERNAL_3919aa53_4_k_cu_78befb854cuda3std6ranges3__45__cpo9iter_moveE,(_ZN34_INTERNAL_3919aa53_4_k_cu_78befb856thrust24THRUST_300001_SM_1000_NS6system6detail10sequential3seqE - _ZN34_INTERNAL_3919aa53_4_k_cu_78befb854cuda3std6ranges3__45__cpo9iter_moveE)
_ZN34_INTERNAL_3919aa53_4_k_cu_78befb854cuda3std6ranges3__45__cpo9iter_moveE:
	.zero		1
	.type		_ZN34_INTERNAL_3919aa53_4_k_cu_78befb856thrust24THRUST_300001_SM_1000_NS6system6detail10sequential3seqE,@object
	.size		_ZN34_INTERNAL_3919aa53_4_k_cu_78befb856thrust24THRUST_300001_SM_1000_NS6system6detail10sequential3seqE,(_ZN34_INTERNAL_3919aa53_4_k_cu_78befb856thrust24THRUST_300001_SM_1000_NS12placeholders2_9E - _ZN34_INTERNAL_3919aa53_4_k_cu_78befb856thrust24THRUST_300001_SM_1000_NS6system6detail10sequential3seqE)
_ZN34_INTERNAL_3919aa53_4_k_cu_78befb856thrust24THRUST_300001_SM_1000_NS6system6detail10sequential3seqE:
	.zero		1
	.type		_ZN34_INTERNAL_3919aa53_4_k_cu_78befb856thrust24THRUST_300001_SM_1000_NS12placeholders2_9E,@object
	.size		_ZN34_INTERNAL_3919aa53_4_k_cu_78befb856thrust24THRUST_300001_SM_1000_NS12placeholders2_9E,(_ZN34_INTERNAL_3919aa53_4_k_cu_78befb854cuda3std3__419piecewise_constructE - _ZN34_INTERNAL_3919aa53_4_k_cu_78befb856thrust24THRUST_300001_SM_1000_NS12placeholders2_9E)
_ZN34_INTERNAL_3919aa53_4_k_cu_78befb856thrust24THRUST_300001_SM_1000_NS12placeholders2_9E:
	.zero		1
	.type		_ZN34_INTERNAL_3919aa53_4_k_cu_78befb854cuda3std3__419piecewise_constructE,@object
	.size		_ZN34_INTERNAL_3919aa53_4_k_cu_78befb854cuda3std3__419piecewise_constructE,(_ZN34_INTERNAL_3919aa53_4_k_cu_78befb854cuda3std6ranges3__45__cpo5cdataE - _ZN34_INTERNAL_3919aa53_4_k_cu_78befb854cuda3std3__419piecewise_constructE)
_ZN34_INTERNAL_3919aa53_4_k_cu_78befb854cuda3std3__419piecewise_constructE:
	.zero		1
	.type		_ZN34_INTERNAL_3919aa53_4_k_cu_78befb854cuda3std6ranges3__45__cpo5cdataE,@object
	.size		_ZN34_INTERNAL_3919aa53_4_k_cu_78befb854cuda3std6ranges3__45__cpo5cdataE,(_ZN34_INTERNAL_3919aa53_4_k_cu_78befb856thrust24THRUST_300001_SM_1000_NS12placeholders2_1E - _ZN34_INTERNAL_3919aa53_4_k_cu_78befb854cuda3std6ranges3__45__cpo5cdataE)
_ZN34_INTERNAL_3919aa53_4_k_cu_78befb854cuda3std6ranges3__45__cpo5cdataE:
	.zero		1
	.type		_ZN34_INTERNAL_3919aa53_4_k_cu_78befb856thrust24THRUST_300001_SM_1000_NS12placeholders2_1E,@object
	.size		_ZN34_INTERNAL_3919aa53_4_k_cu_78befb856thrust24THRUST_300001_SM_1000_NS12placeholders2_1E,(_ZN34_INTERNAL_3919aa53_4_k_cu_78befb854cuda3std3__45__cpo3endE - _ZN34_INTERNAL_3919aa53_4_k_cu_78befb856thrust24THRUST_300001_SM_1000_NS12placeholders2_1E)
_ZN34_INTERNAL_3919aa53_4_k_cu_78befb856thrust24THRUST_300001_SM_1000_NS12placeholders2_1E:
	.zero		1
	.type		_ZN34_INTERNAL_3919aa53_4_k_cu_78befb854cuda3std3__45__cpo3endE,@object
	.size		_ZN34_INTERNAL_3919aa53_4_k_cu_78befb854cuda3std3__45__cpo3endE,(_ZN34_INTERNAL_3919aa53_4_k_cu_78befb854cuda3std6ranges3__45__cpo3endE - _ZN34_INTERNAL_3919aa53_4_k_cu_78befb854cuda3std3__45__cpo3endE)
_ZN34_INTERNAL_3919aa53_4_k_cu_78befb854cuda3std3__45__cpo3endE:
	.zero		1
	.type		_ZN34_INTERNAL_3919aa53_4_k_cu_78befb854cuda3std6ranges3__45__cpo3endE,@object
	.size		_ZN34_INTERNAL_3919aa53_4_k_cu_78befb854cuda3std6ranges3__45__cpo3endE,(_ZN34_INTERNAL_3919aa53_4_k_cu_78befb856thrust24THRUST_300001_SM_1000_NS12placeholders2_5E - _ZN34_INTERNAL_3919aa53_4_k_cu_78befb854cuda3std6ranges3__45__cpo3endE)
_ZN34_INTERNAL_3919aa53_4_k_cu_78befb854cuda3std6ranges3__45__cpo3endE:
	.zero		1
	.type		_ZN34_INTERNAL_3919aa53_4_k_cu_78befb856thrust24THRUST_300001_SM_1000_NS12placeholders2_5E,@object
	.size		_ZN34_INTERNAL_3919aa53_4_k_cu_78befb856thrust24THRUST_300001_SM_1000_NS12placeholders2_5E,(_ZN34_INTERNAL_3919aa53_4_k_cu_78befb854cuda3std3__45__cpo4rendE - _ZN34_INTERNAL_3919aa53_4_k_cu_78befb856thrust24THRUST_300001_SM_1000_NS12placeholders2_5E)
_ZN34_INTERNAL_3919aa53_4_k_cu_78befb856thrust24THRUST_300001_SM_1000_NS12placeholders2_5E:
	.zero		1
	.type		_ZN34_INTERNAL_3919aa53_4_k_cu_78befb854cuda3std3__45__cpo4rendE,@object
	.size		_ZN34_INTERNAL_3919aa53_4_k_cu_78befb854cuda3std3__45__cpo4rendE,(_ZN34_INTERNAL_3919aa53_4_k_cu_78befb854cuda3std6ranges3__45__cpo9iter_swapE - _ZN34_INTERNAL_3919aa53_4_k_cu_78befb854cuda3std3__45__cpo4rendE)
_ZN34_INTERNAL_3919aa53_4_k_cu_78befb854cuda3std3__45__cpo4rendE:
	.zero		1
	.type		_ZN34_INTERNAL_3919aa53_4_k_cu_78befb854cuda3std6ranges3__45__cpo9iter_swapE,@object
	.size		_ZN34_INTERNAL_3919aa53_4_k_cu_78befb854cuda3std6ranges3__45__cpo9iter_swapE,(_ZN34_INTERNAL_3919aa53_4_k_cu_78befb854cuda3std3__48unexpectE - _ZN34_INTERNAL_3919aa53_4_k_cu_78befb854cuda3std6ranges3__45__cpo9iter_swapE)
_ZN34_INTERNAL_3919aa53_4_k_cu_78befb854cuda3std6ranges3__45__cpo9iter_swapE:
	.zero		1
	.type		_ZN34_INTERNAL_3919aa53_4_k_cu_78befb854cuda3std3__48unexpectE,@object
	.size		_ZN34_INTERNAL_3919aa53_4_k_cu_78befb854cuda3std3__48unexpectE,(_ZN34_INTERNAL_3919aa53_4_k_cu_78befb856thrust24THRUST_300001_SM_1000_NS8cuda_cub3parE - _ZN34_INTERNAL_3919aa53_4_k_cu_78befb854cuda3std3__48unexpectE)
_ZN34_INTERNAL_3919aa53_4_k_cu_78befb854cuda3std3__48unexpectE:
	.zero		1
	.type		_ZN34_INTERNAL_3919aa53_4_k_cu_78befb856thrust24THRUST_300001_SM_1000_NS8cuda_cub3parE,@object
	.size		_ZN34_INTERNAL_3919aa53_4_k_cu_78befb856thrust24THRUST_300001_SM_1000_NS8cuda_cub3parE,(.L_38 - _ZN34_INTERNAL_3919aa53_4_k_cu_78befb856thrust24THRUST_300001_SM_1000_NS8cuda_cub3parE)
_ZN34_INTERNAL_3919aa53_4_k_cu_78befb856thrust24THRUST_300001_SM_1000_NS8cuda_cub3parE:
	.zero		1
.L_38:


//--------------------- .nv.constant0._ZN3cub18CUB_300001_SM_10006detail8for_each13static_kernelINS2_12policy_hub_t12policy_500_tEmN6thrust24THRUST_300001_SM_1000_NS8cuda_cub20__uninitialized_fill7functorINS7_10device_ptrIiEEiEEEEvT0_T1_ --------------------------
	.section	.nv.constant0._ZN3cub18CUB_300001_SM_10006detail8for_each13static_kernelINS2_12policy_hub_t12policy_500_tEmN6thrust24THRUST_300001_SM_1000_NS8cuda_cub20__uninitialized_fill7functorINS7_10device_ptrIiEEiEEEEvT0_T1_,"a",@progbits
	.sectionflags	@""
	.align	4
.nv.constant0._ZN3cub18CUB_300001_SM_10006detail8for_each13static_kernelINS2_12policy_hub_t12policy_500_tEmN6thrust24THRUST_300001_SM_1000_NS8cuda_cub20__uninitialized_fill7functorINS7_10device_ptrIiEEiEEEEvT0_T1_:
	.zero		920


//--------------------- .nv.constant0._ZN3cub18CUB_300001_SM_10006detail11EmptyKernelIvEEvv --------------------------
	.section	.nv.constant0._ZN3cub18CUB_300001_SM_10006detail11EmptyKernelIvEEvv,"a",@progbits
	.sectionflags	@""
	.align	4
.nv.constant0._ZN3cub18CUB_300001_SM_10006detail11EmptyKernelIvEEvv:
	.zero		896


//--------------------- .nv.constant0._Z14updateReplicasPcPiS0_ii --------------------------
	.section	.nv.constant0._Z14updateReplicasPcPiS0_ii,"a",@progbits
	.sectionflags	@""
	.align	4
.nv.constant0._Z14updateReplicasPcPiS0_ii:
	.zero		928


//--------------------- .nv.constant0._Z11equilibrateP17curandStateMtgp32PcPiiiiiii --------------------------
	.section	.nv.constant0._Z11equilibrateP17curandStateMtgp32PcPiiiiiii,"a",@progbits
	.sectionflags	@""
	.align	4
.nv.constant0._Z11equilibrateP17curandStateMtgp32PcPiiiiiii:
	.zero		944


//--------------------- .nv.constant0._Z20initializePopulationP17curandStateMtgp32Pciii --------------------------
	.section	.nv.constant0._Z20initializePopulationP17curandStateMtgp32Pciii,"a",@progbits
	.sectionflags	@""
	.align	4
.nv.constant0._Z20initializePopulationP17curandStateMtgp32Pciii:
	.zero		924


//--------------------- SYMBOLS --------------------------

	.type		.nv.reservedSmem.offset0,@object
	.size		.nv.reservedSmem.offset0,0x4
